//
// Generated by NVIDIA NVVM Compiler
//
// Compiler Build ID: CL-36424714
// Cuda compilation tools, release 13.0, V13.0.88
// Based on NVVM 20.0.0
//

.version 9.0
.target sm_100
.address_size 64

	// .globl	_Z22flash_attention_kernelPfS_S_S_iii
// _ZZ22flash_attention_kernelPfS_S_S_iiiE2qi has been demoted
// _ZZ22flash_attention_kernelPfS_S_S_iiiE2kj has been demoted
// _ZZ22flash_attention_kernelPfS_S_S_iiiE2vj has been demoted
// _ZZ22flash_attention_kernelPfS_S_S_iiiE3sij has been demoted
// _ZZ22flash_attention_kernelPfS_S_S_iiiE3pij has been demoted
// _ZZ22flash_attention_kernelPfS_S_S_iiiE2oi has been demoted
// _ZZ22flash_attention_kernelPfS_S_S_iiiE2mi has been demoted
// _ZZ22flash_attention_kernelPfS_S_S_iiiE2li has been demoted

.visible .entry _Z22flash_attention_kernelPfS_S_S_iii(
	.param .u64 .ptr .align 1 _Z22flash_attention_kernelPfS_S_S_iii_param_0,
	.param .u64 .ptr .align 1 _Z22flash_attention_kernelPfS_S_S_iii_param_1,
	.param .u64 .ptr .align 1 _Z22flash_attention_kernelPfS_S_S_iii_param_2,
	.param .u64 .ptr .align 1 _Z22flash_attention_kernelPfS_S_S_iii_param_3,
	.param .u32 _Z22flash_attention_kernelPfS_S_S_iii_param_4,
	.param .u32 _Z22flash_attention_kernelPfS_S_S_iii_param_5,
	.param .u32 _Z22flash_attention_kernelPfS_S_S_iii_param_6
)
{
	.reg .pred 	%p<82>;
	.reg .b32 	%r<366>;
	.reg .b32 	%f<322>;
	.reg .b64 	%rd<37>;
	// demoted variable
	.shared .align 4 .b8 _ZZ22flash_attention_kernelPfS_S_S_iiiE2qi[8192];
	// demoted variable
	.shared .align 4 .b8 _ZZ22flash_attention_kernelPfS_S_S_iiiE2kj[8192];
	// demoted variable
	.shared .align 4 .b8 _ZZ22flash_attention_kernelPfS_S_S_iiiE2vj[8192];
	// demoted variable
	.shared .align 4 .b8 _ZZ22flash_attention_kernelPfS_S_S_iiiE3sij[4096];
	// demoted variable
	.shared .align 4 .b8 _ZZ22flash_attention_kernelPfS_S_S_iiiE3pij[4096];
	// demoted variable
	.shared .align 4 .b8 _ZZ22flash_attention_kernelPfS_S_S_iiiE2oi[8192];
	// demoted variable
	.shared .align 4 .b8 _ZZ22flash_attention_kernelPfS_S_S_iiiE2mi[128];
	// demoted variable
	.shared .align 4 .b8 _ZZ22flash_attention_kernelPfS_S_S_iiiE2li[128];
	ld.param.u64 	%rd9, [_Z22flash_attention_kernelPfS_S_S_iii_param_0];
	ld.param.u64 	%rd10, [_Z22flash_attention_kernelPfS_S_S_iii_param_1];
	ld.param.u64 	%rd11, [_Z22flash_attention_kernelPfS_S_S_iii_param_2];
	ld.param.u64 	%rd12, [_Z22flash_attention_kernelPfS_S_S_iii_param_3];
	ld.param.u32 	%r144, [_Z22flash_attention_kernelPfS_S_S_iii_param_4];
	ld.param.u32 	%r145, [_Z22flash_attention_kernelPfS_S_S_iii_param_5];
	cvta.to.global.u64 	%rd1, %rd9;
	cvta.to.global.u64 	%rd2, %rd11;
	cvta.to.global.u64 	%rd3, %rd10;
	cvta.to.global.u64 	%rd4, %rd12;
	mov.u32 	%r365, %tid.x;
	mov.u32 	%r2, %tid.y;
	mov.u32 	%r146, %ctaid.x;
	mul.lo.s32 	%r147, %r144, %r146;
	mul.lo.s32 	%r148, %r147, %r145;
	cvt.s64.s32 	%rd5, %r148;
	setp.gt.u32 	%p1, %r2, 31;
	shl.b32 	%r149, %r2, 8;
	mov.u32 	%r150, _ZZ22flash_attention_kernelPfS_S_S_iiiE2oi;
	add.s32 	%r3, %r150, %r149;
	shl.b32 	%r151, %r2, 2;
	mov.u32 	%r152, _ZZ22flash_attention_kernelPfS_S_S_iiiE2mi;
	add.s32 	%r4, %r152, %r151;
	mov.u32 	%r153, _ZZ22flash_attention_kernelPfS_S_S_iiiE2li;
	add.s32 	%r5, %r153, %r151;
	@%p1 bra 	$L__BB0_16;
	setp.ge.s32 	%p2, %r365, %r145;
	@%p2 bra 	$L__BB0_14;
	not.b32 	%r154, %r365;
	add.s32 	%r155, %r145, %r154;
	shr.u32 	%r156, %r155, 5;
	add.s32 	%r6, %r156, 1;
	and.b32  	%r7, %r6, 15;
	setp.lt.u32 	%p3, %r155, 480;
	mov.u32 	%r324, %r365;
	@%p3 bra 	$L__BB0_5;
	and.b32  	%r8, %r6, 268435440;
	mov.b32 	%r323, 0;
	mov.u32 	%r324, %r365;
$L__BB0_4:
	.pragma "nounroll";
	shl.b32 	%r158, %r324, 2;
	add.s32 	%r159, %r3, %r158;
	mov.b32 	%r160, 0;
	st.shared.u32 	[%r159], %r160;
	st.shared.u32 	[%r159+128], %r160;
	st.shared.u32 	[%r159+256], %r160;
	st.shared.u32 	[%r159+384], %r160;
	st.shared.u32 	[%r159+512], %r160;
	st.shared.u32 	[%r159+640], %r160;
	st.shared.u32 	[%r159+768], %r160;
	st.shared.u32 	[%r159+896], %r160;
	st.shared.u32 	[%r159+1024], %r160;
	st.shared.u32 	[%r159+1152], %r160;
	st.shared.u32 	[%r159+1280], %r160;
	st.shared.u32 	[%r159+1408], %r160;
	st.shared.u32 	[%r159+1536], %r160;
	st.shared.u32 	[%r159+1664], %r160;
	st.shared.u32 	[%r159+1792], %r160;
	st.shared.u32 	[%r159+1920], %r160;
	add.s32 	%r324, %r324, 512;
	add.s32 	%r323, %r323, 16;
	setp.ne.s32 	%p4, %r323, %r8;
	@%p4 bra 	$L__BB0_4;
$L__BB0_5:
	setp.eq.s32 	%p5, %r7, 0;
	@%p5 bra 	$L__BB0_14;
	and.b32  	%r14, %r6, 7;
	setp.lt.u32 	%p6, %r7, 8;
	@%p6 bra 	$L__BB0_8;
	shl.b32 	%r161, %r324, 2;
	add.s32 	%r162, %r3, %r161;
	mov.b32 	%r163, 0;
	st.shared.u32 	[%r162], %r163;
	st.shared.u32 	[%r162+128], %r163;
	st.shared.u32 	[%r162+256], %r163;
	st.shared.u32 	[%r162+384], %r163;
	st.shared.u32 	[%r162+512], %r163;
	st.shared.u32 	[%r162+640], %r163;
	st.shared.u32 	[%r162+768], %r163;
	st.shared.u32 	[%r162+896], %r163;
	add.s32 	%r324, %r324, 256;
$L__BB0_8:
	setp.eq.s32 	%p7, %r14, 0;
	@%p7 bra 	$L__BB0_14;
	and.b32  	%r17, %r6, 3;
	setp.lt.u32 	%p8, %r14, 4;
	@%p8 bra 	$L__BB0_11;
	shl.b32 	%r164, %r324, 2;
	add.s32 	%r165, %r3, %r164;
	mov.b32 	%r166, 0;
	st.shared.u32 	[%r165], %r166;
	st.shared.u32 	[%r165+128], %r166;
	st.shared.u32 	[%r165+256], %r166;
	st.shared.u32 	[%r165+384], %r166;
	add.s32 	%r324, %r324, 128;
$L__BB0_11:
	setp.eq.s32 	%p9, %r17, 0;
	@%p9 bra 	$L__BB0_14;
	mov.b32 	%r328, 0;
$L__BB0_13:
	.pragma "nounroll";
	shl.b32 	%r168, %r324, 2;
	add.s32 	%r169, %r3, %r168;
	mov.b32 	%r170, 0;
	st.shared.u32 	[%r169], %r170;
	add.s32 	%r324, %r324, 32;
	add.s32 	%r328, %r328, 1;
	setp.ne.s32 	%p10, %r328, %r17;
	@%p10 bra 	$L__BB0_13;
$L__BB0_14:
	setp.ne.s32 	%p11, %r365, 0;
	@%p11 bra 	$L__BB0_16;
	mov.b32 	%r171, -8388609;
	st.shared.u32 	[%r4], %r171;
	mov.b32 	%r172, 0;
	st.shared.u32 	[%r5], %r172;
$L__BB0_16:
	bar.sync 	0;
	mov.u32 	%r173, %ctaid.y;
	shl.b32 	%r174, %r173, 5;
	add.s32 	%r24, %r174, %r2;
	setp.lt.s32 	%p12, %r24, %r144;
	mov.u32 	%r176, _ZZ22flash_attention_kernelPfS_S_S_iiiE2qi;
	add.s32 	%r25, %r176, %r149;
	@%p12 bra 	$L__BB0_30;
	setp.ge.s32 	%p13, %r365, %r145;
	@%p13 bra 	$L__BB0_36;
	not.b32 	%r177, %r365;
	add.s32 	%r178, %r145, %r177;
	shr.u32 	%r179, %r178, 5;
	add.s32 	%r26, %r179, 1;
	and.b32  	%r27, %r26, 15;
	setp.lt.u32 	%p14, %r178, 480;
	mov.u32 	%r335, %r365;
	@%p14 bra 	$L__BB0_21;
	and.b32  	%r28, %r26, 268435440;
	mov.b32 	%r334, 0;
	mov.u32 	%r335, %r365;
$L__BB0_20:
	.pragma "nounroll";
	shl.b32 	%r181, %r335, 2;
	add.s32 	%r182, %r25, %r181;
	mov.b32 	%r183, 0;
	st.shared.u32 	[%r182], %r183;
	st.shared.u32 	[%r182+128], %r183;
	st.shared.u32 	[%r182+256], %r183;
	st.shared.u32 	[%r182+384], %r183;
	st.shared.u32 	[%r182+512], %r183;
	st.shared.u32 	[%r182+640], %r183;
	st.shared.u32 	[%r182+768], %r183;
	st.shared.u32 	[%r182+896], %r183;
	st.shared.u32 	[%r182+1024], %r183;
	st.shared.u32 	[%r182+1152], %r183;
	st.shared.u32 	[%r182+1280], %r183;
	st.shared.u32 	[%r182+1408], %r183;
	st.shared.u32 	[%r182+1536], %r183;
	st.shared.u32 	[%r182+1664], %r183;
	st.shared.u32 	[%r182+1792], %r183;
	st.shared.u32 	[%r182+1920], %r183;
	add.s32 	%r335, %r335, 512;
	add.s32 	%r334, %r334, 16;
	setp.ne.s32 	%p15, %r334, %r28;
	@%p15 bra 	$L__BB0_20;
$L__BB0_21:
	setp.eq.s32 	%p16, %r27, 0;
	@%p16 bra 	$L__BB0_36;
	and.b32  	%r44, %r26, 7;
	setp.lt.u32 	%p17, %r27, 8;
	@%p17 bra 	$L__BB0_24;
	shl.b32 	%r184, %r335, 2;
	add.s32 	%r185, %r25, %r184;
	mov.b32 	%r186, 0;
	st.shared.u32 	[%r185], %r186;
	st.shared.u32 	[%r185+128], %r186;
	st.shared.u32 	[%r185+256], %r186;
	st.shared.u32 	[%r185+384], %r186;
	st.shared.u32 	[%r185+512], %r186;
	st.shared.u32 	[%r185+640], %r186;
	st.shared.u32 	[%r185+768], %r186;
	st.shared.u32 	[%r185+896], %r186;
	add.s32 	%r335, %r335, 256;
$L__BB0_24:
	setp.eq.s32 	%p18, %r44, 0;
	@%p18 bra 	$L__BB0_36;
	and.b32  	%r47, %r26, 3;
	setp.lt.u32 	%p19, %r44, 4;
	@%p19 bra 	$L__BB0_27;
	shl.b32 	%r187, %r335, 2;
	add.s32 	%r188, %r25, %r187;
	mov.b32 	%r189, 0;
	st.shared.u32 	[%r188], %r189;
	st.shared.u32 	[%r188+128], %r189;
	st.shared.u32 	[%r188+256], %r189;
	st.shared.u32 	[%r188+384], %r189;
	add.s32 	%r335, %r335, 128;
$L__BB0_27:
	setp.eq.s32 	%p20, %r47, 0;
	@%p20 bra 	$L__BB0_36;
	mov.b32 	%r339, 0;
$L__BB0_29:
	.pragma "nounroll";
	shl.b32 	%r191, %r335, 2;
	add.s32 	%r192, %r25, %r191;
	mov.b32 	%r193, 0;
	st.shared.u32 	[%r192], %r193;
	add.s32 	%r335, %r335, 32;
	add.s32 	%r339, %r339, 1;
	setp.ne.s32 	%p21, %r339, %r47;
	@%p21 bra 	$L__BB0_29;
	bra.uni 	$L__BB0_36;
$L__BB0_30:
	setp.ge.s32 	%p22, %r365, %r145;
	@%p22 bra 	$L__BB0_36;
	mul.lo.s32 	%r29, %r145, %r24;
	not.b32 	%r194, %r365;
	add.s32 	%r30, %r145, %r194;
	and.b32  	%r195, %r30, 96;
	setp.eq.s32 	%p23, %r195, 96;
	mov.u32 	%r331, %r365;
	@%p23 bra 	$L__BB0_34;
	shr.u32 	%r197, %r30, 5;
	add.s32 	%r198, %r197, 1;
	and.b32  	%r31, %r198, 3;
	mov.b32 	%r330, 0;
	mov.u32 	%r331, %r365;
$L__BB0_33:
	.pragma "nounroll";
	add.s32 	%r199, %r331, %r29;
	cvt.s64.s32 	%rd13, %r199;
	add.s64 	%rd14, %rd13, %rd5;
	shl.b64 	%rd15, %rd14, 2;
	add.s64 	%rd16, %rd1, %rd15;
	ld.global.f32 	%f55, [%rd16];
	shl.b32 	%r200, %r331, 2;
	add.s32 	%r201, %r25, %r200;
	st.shared.f32 	[%r201], %f55;
	add.s32 	%r331, %r331, 32;
	add.s32 	%r330, %r330, 1;
	setp.ne.s32 	%p24, %r330, %r31;
	@%p24 bra 	$L__BB0_33;
$L__BB0_34:
	setp.lt.u32 	%p25, %r30, 96;
	@%p25 bra 	$L__BB0_36;
$L__BB0_35:
	add.s32 	%r202, %r331, %r29;
	cvt.s64.s32 	%rd17, %r202;
	add.s64 	%rd18, %rd17, %rd5;
	shl.b64 	%rd19, %rd18, 2;
	add.s64 	%rd20, %rd1, %rd19;
	ld.global.f32 	%f56, [%rd20];
	shl.b32 	%r203, %r331, 2;
	add.s32 	%r204, %r25, %r203;
	st.shared.f32 	[%r204], %f56;
	ld.global.f32 	%f57, [%rd20+128];
	st.shared.f32 	[%r204+128], %f57;
	ld.global.f32 	%f58, [%rd20+256];
	st.shared.f32 	[%r204+256], %f58;
	ld.global.f32 	%f59, [%rd20+384];
	st.shared.f32 	[%r204+384], %f59;
	add.s32 	%r331, %r331, 128;
	setp.lt.s32 	%p26, %r331, %r145;
	@%p26 bra 	$L__BB0_35;
$L__BB0_36:
	bar.sync 	0;
	setp.lt.s32 	%p27, %r144, 1;
	@%p27 bra 	$L__BB0_79;
	add.s32 	%r206, %r144, 31;
	shr.u32 	%r54, %r206, 5;
	mov.u32 	%r208, _ZZ22flash_attention_kernelPfS_S_S_iiiE2kj;
	add.s32 	%r55, %r208, %r149;
	mov.u32 	%r209, _ZZ22flash_attention_kernelPfS_S_S_iiiE2vj;
	add.s32 	%r56, %r209, %r149;
	shl.b32 	%r210, %r365, 8;
	add.s32 	%r57, %r208, %r210;
	shl.b32 	%r211, %r2, 7;
	mov.u32 	%r212, _ZZ22flash_attention_kernelPfS_S_S_iiiE3sij;
	add.s32 	%r213, %r212, %r211;
	shl.b32 	%r214, %r365, 2;
	add.s32 	%r58, %r213, %r214;
	mov.u32 	%r215, _ZZ22flash_attention_kernelPfS_S_S_iiiE3pij;
	add.s32 	%r59, %r215, %r211;
	add.s32 	%r60, %r59, %r214;
	not.b32 	%r216, %r365;
	add.s32 	%r61, %r145, %r216;
	shr.u32 	%r217, %r61, 5;
	add.s32 	%r218, %r217, 1;
	and.b32  	%r62, %r218, 7;
	and.b32  	%r63, %r145, 15;
	add.s32 	%r64, %r63, -1;
	and.b32  	%r65, %r145, 7;
	add.s32 	%r66, %r65, -1;
	and.b32  	%r67, %r218, 3;
	add.s32 	%r68, %r55, %r214;
	add.s32 	%r69, %r56, %r214;
	add.s32 	%r70, %r365, 96;
	and.b32  	%r71, %r145, 2147483632;
	and.b32  	%r72, %r145, 3;
	and.b32  	%r219, %r218, 268435448;
	neg.s32 	%r73, %r219;
	add.s32 	%r220, %r149, %r214;
	add.s32 	%r221, %r220, 512;
	add.s32 	%r74, %r208, %r221;
	add.s32 	%r75, %r209, %r221;
	cvt.rn.f32.s32 	%f60, %r145;
	sqrt.rn.f32 	%f61, %f60;
	rcp.rn.f32 	%f1, %f61;
	mov.b32 	%r340, 0;
$L__BB0_38:
	shl.b32 	%r222, %r340, 5;
	add.s32 	%r77, %r222, %r2;
	setp.lt.s32 	%p28, %r77, %r144;
	@%p28 bra 	$L__BB0_50;
	setp.ge.s32 	%p29, %r365, %r145;
	@%p29 bra 	$L__BB0_57;
	setp.lt.u32 	%p30, %r61, 224;
	mov.u32 	%r343, %r75;
	mov.u32 	%r344, %r74;
	mov.u32 	%r345, %r73;
	mov.u32 	%r346, %r365;
	@%p30 bra 	$L__BB0_42;
$L__BB0_41:
	.pragma "nounroll";
	mov.b32 	%r223, 0;
	st.shared.u32 	[%r344+-512], %r223;
	st.shared.u32 	[%r343+-512], %r223;
	st.shared.u32 	[%r344+-384], %r223;
	st.shared.u32 	[%r343+-384], %r223;
	st.shared.u32 	[%r344+-256], %r223;
	st.shared.u32 	[%r343+-256], %r223;
	st.shared.u32 	[%r344+-128], %r223;
	st.shared.u32 	[%r343+-128], %r223;
	st.shared.u32 	[%r344], %r223;
	st.shared.u32 	[%r343], %r223;
	st.shared.u32 	[%r344+128], %r223;
	st.shared.u32 	[%r343+128], %r223;
	st.shared.u32 	[%r344+256], %r223;
	st.shared.u32 	[%r343+256], %r223;
	st.shared.u32 	[%r344+384], %r223;
	st.shared.u32 	[%r343+384], %r223;
	add.s32 	%r346, %r346, 256;
	add.s32 	%r345, %r345, 8;
	add.s32 	%r344, %r344, 1024;
	add.s32 	%r343, %r343, 1024;
	setp.ne.s32 	%p31, %r345, 0;
	@%p31 bra 	$L__BB0_41;
$L__BB0_42:
	setp.eq.s32 	%p32, %r62, 0;
	@%p32 bra 	$L__BB0_57;
	add.s32 	%r224, %r62, -1;
	setp.lt.u32 	%p33, %r224, 3;
	@%p33 bra 	$L__BB0_45;
	shl.b32 	%r225, %r346, 2;
	add.s32 	%r226, %r55, %r225;
	mov.b32 	%r227, 0;
	st.shared.u32 	[%r226], %r227;
	add.s32 	%r228, %r56, %r225;
	st.shared.u32 	[%r228], %r227;
	st.shared.u32 	[%r226+128], %r227;
	st.shared.u32 	[%r228+128], %r227;
	st.shared.u32 	[%r226+256], %r227;
	st.shared.u32 	[%r228+256], %r227;
	st.shared.u32 	[%r226+384], %r227;
	st.shared.u32 	[%r228+384], %r227;
	add.s32 	%r346, %r346, 128;
$L__BB0_45:
	setp.eq.s32 	%p34, %r67, 0;
	@%p34 bra 	$L__BB0_57;
	and.b32  	%r229, %r61, 96;
	setp.eq.s32 	%p35, %r229, 0;
	@%p35 bra 	$L__BB0_48;
	shl.b32 	%r230, %r346, 2;
	add.s32 	%r231, %r55, %r230;
	mov.b32 	%r232, 0;
	st.shared.u32 	[%r231], %r232;
	add.s32 	%r233, %r56, %r230;
	st.shared.u32 	[%r233], %r232;
	st.shared.u32 	[%r231+128], %r232;
	st.shared.u32 	[%r233+128], %r232;
	add.s32 	%r346, %r346, 64;
$L__BB0_48:
	and.b32  	%r234, %r61, 32;
	setp.ne.s32 	%p36, %r234, 0;
	@%p36 bra 	$L__BB0_57;
	shl.b32 	%r235, %r346, 2;
	add.s32 	%r236, %r55, %r235;
	mov.b32 	%r237, 0;
	st.shared.u32 	[%r236], %r237;
	add.s32 	%r238, %r56, %r235;
	st.shared.u32 	[%r238], %r237;
	bra.uni 	$L__BB0_57;
$L__BB0_50:
	setp.ge.s32 	%p37, %r365, %r145;
	@%p37 bra 	$L__BB0_57;
	setp.eq.s32 	%p38, %r67, 0;
	mul.lo.s32 	%r78, %r77, %r145;
	mov.u32 	%r341, %r365;
	@%p38 bra 	$L__BB0_55;
	add.s32 	%r341, %r365, 32;
	setp.eq.s32 	%p39, %r67, 1;
	add.s32 	%r239, %r365, %r78;
	cvt.s64.s32 	%rd21, %r239;
	add.s64 	%rd22, %rd21, %rd5;
	shl.b64 	%rd23, %rd22, 2;
	add.s64 	%rd6, %rd3, %rd23;
	ld.global.f32 	%f62, [%rd6];
	st.shared.f32 	[%r68], %f62;
	add.s64 	%rd7, %rd2, %rd23;
	ld.global.f32 	%f63, [%rd7];
	st.shared.f32 	[%r69], %f63;
	@%p39 bra 	$L__BB0_55;
	add.s32 	%r341, %r365, 64;
	setp.eq.s32 	%p40, %r67, 2;
	ld.global.f32 	%f64, [%rd6+128];
	st.shared.f32 	[%r68+128], %f64;
	ld.global.f32 	%f65, [%rd7+128];
	st.shared.f32 	[%r69+128], %f65;
	@%p40 bra 	$L__BB0_55;
	ld.global.f32 	%f66, [%rd6+256];
	st.shared.f32 	[%r68+256], %f66;
	ld.global.f32 	%f67, [%rd7+256];
	st.shared.f32 	[%r69+256], %f67;
	mov.u32 	%r341, %r70;
$L__BB0_55:
	setp.lt.u32 	%p41, %r61, 96;
	@%p41 bra 	$L__BB0_57;
$L__BB0_56:
	add.s32 	%r240, %r341, %r78;
	cvt.s64.s32 	%rd24, %r240;
	add.s64 	%rd25, %rd24, %rd5;
	shl.b64 	%rd26, %rd25, 2;
	add.s64 	%rd27, %rd3, %rd26;
	ld.global.f32 	%f68, [%rd27];
	shl.b32 	%r241, %r341, 2;
	add.s32 	%r242, %r55, %r241;
	st.shared.f32 	[%r242], %f68;
	add.s64 	%rd28, %rd2, %rd26;
	ld.global.f32 	%f69, [%rd28];
	add.s32 	%r243, %r56, %r241;
	st.shared.f32 	[%r243], %f69;
	ld.global.f32 	%f70, [%rd27+128];
	st.shared.f32 	[%r242+128], %f70;
	ld.global.f32 	%f71, [%rd28+128];
	st.shared.f32 	[%r243+128], %f71;
	ld.global.f32 	%f72, [%rd27+256];
	st.shared.f32 	[%r242+256], %f72;
	ld.global.f32 	%f73, [%rd28+256];
	st.shared.f32 	[%r243+256], %f73;
	ld.global.f32 	%f74, [%rd27+384];
	st.shared.f32 	[%r242+384], %f74;
	ld.global.f32 	%f75, [%rd28+384];
	st.shared.f32 	[%r243+384], %f75;
	add.s32 	%r341, %r341, 128;
	setp.lt.s32 	%p42, %r341, %r145;
	@%p42 bra 	$L__BB0_56;
$L__BB0_57:
	setp.lt.s32 	%p43, %r145, 1;
	bar.sync 	0;
	mov.f32 	%f320, 0f00000000;
	@%p43 bra 	$L__BB0_71;
	setp.lt.u32 	%p44, %r145, 16;
	mov.f32 	%f320, 0f00000000;
	mov.b32 	%r351, 0;
	@%p44 bra 	$L__BB0_61;
	mov.f32 	%f320, 0f00000000;
	mov.b32 	%r349, 0;
$L__BB0_60:
	.pragma "nounroll";
	shl.b32 	%r246, %r349, 2;
	add.s32 	%r247, %r25, %r246;
	ld.shared.f32 	%f80, [%r247];
	add.s32 	%r248, %r57, %r246;
	ld.shared.f32 	%f81, [%r248];
	fma.rn.f32 	%f82, %f80, %f81, %f320;
	ld.shared.f32 	%f83, [%r247+4];
	ld.shared.f32 	%f84, [%r248+4];
	fma.rn.f32 	%f85, %f83, %f84, %f82;
	ld.shared.f32 	%f86, [%r247+8];
	ld.shared.f32 	%f87, [%r248+8];
	fma.rn.f32 	%f88, %f86, %f87, %f85;
	ld.shared.f32 	%f89, [%r247+12];
	ld.shared.f32 	%f90, [%r248+12];
	fma.rn.f32 	%f91, %f89, %f90, %f88;
	ld.shared.f32 	%f92, [%r247+16];
	ld.shared.f32 	%f93, [%r248+16];
	fma.rn.f32 	%f94, %f92, %f93, %f91;
	ld.shared.f32 	%f95, [%r247+20];
	ld.shared.f32 	%f96, [%r248+20];
	fma.rn.f32 	%f97, %f95, %f96, %f94;
	ld.shared.f32 	%f98, [%r247+24];
	ld.shared.f32 	%f99, [%r248+24];
	fma.rn.f32 	%f100, %f98, %f99, %f97;
	ld.shared.f32 	%f101, [%r247+28];
	ld.shared.f32 	%f102, [%r248+28];
	fma.rn.f32 	%f103, %f101, %f102, %f100;
	ld.shared.f32 	%f104, [%r247+32];
	ld.shared.f32 	%f105, [%r248+32];
	fma.rn.f32 	%f106, %f104, %f105, %f103;
	ld.shared.f32 	%f107, [%r247+36];
	ld.shared.f32 	%f108, [%r248+36];
	fma.rn.f32 	%f109, %f107, %f108, %f106;
	ld.shared.f32 	%f110, [%r247+40];
	ld.shared.f32 	%f111, [%r248+40];
	fma.rn.f32 	%f112, %f110, %f111, %f109;
	ld.shared.f32 	%f113, [%r247+44];
	ld.shared.f32 	%f114, [%r248+44];
	fma.rn.f32 	%f115, %f113, %f114, %f112;
	ld.shared.f32 	%f116, [%r247+48];
	ld.shared.f32 	%f117, [%r248+48];
	fma.rn.f32 	%f118, %f116, %f117, %f115;
	ld.shared.f32 	%f119, [%r247+52];
	ld.shared.f32 	%f120, [%r248+52];
	fma.rn.f32 	%f121, %f119, %f120, %f118;
	ld.shared.f32 	%f122, [%r247+56];
	ld.shared.f32 	%f123, [%r248+56];
	fma.rn.f32 	%f124, %f122, %f123, %f121;
	ld.shared.f32 	%f125, [%r247+60];
	ld.shared.f32 	%f126, [%r248+60];
	fma.rn.f32 	%f320, %f125, %f126, %f124;
	add.s32 	%r349, %r349, 16;
	setp.ne.s32 	%p45, %r349, %r71;
	mov.u32 	%r351, %r71;
	@%p45 bra 	$L__BB0_60;
$L__BB0_61:
	setp.eq.s32 	%p46, %r63, 0;
	@%p46 bra 	$L__BB0_71;
	setp.lt.u32 	%p47, %r64, 7;
	@%p47 bra 	$L__BB0_64;
	shl.b32 	%r249, %r351, 2;
	add.s32 	%r250, %r25, %r249;
	ld.shared.f32 	%f128, [%r250];
	add.s32 	%r251, %r57, %r249;
	ld.shared.f32 	%f129, [%r251];
	fma.rn.f32 	%f130, %f128, %f129, %f320;
	ld.shared.f32 	%f131, [%r250+4];
	ld.shared.f32 	%f132, [%r251+4];
	fma.rn.f32 	%f133, %f131, %f132, %f130;
	ld.shared.f32 	%f134, [%r250+8];
	ld.shared.f32 	%f135, [%r251+8];
	fma.rn.f32 	%f136, %f134, %f135, %f133;
	ld.shared.f32 	%f137, [%r250+12];
	ld.shared.f32 	%f138, [%r251+12];
	fma.rn.f32 	%f139, %f137, %f138, %f136;
	ld.shared.f32 	%f140, [%r250+16];
	ld.shared.f32 	%f141, [%r251+16];
	fma.rn.f32 	%f142, %f140, %f141, %f139;
	ld.shared.f32 	%f143, [%r250+20];
	ld.shared.f32 	%f144, [%r251+20];
	fma.rn.f32 	%f145, %f143, %f144, %f142;
	ld.shared.f32 	%f146, [%r250+24];
	ld.shared.f32 	%f147, [%r251+24];
	fma.rn.f32 	%f148, %f146, %f147, %f145;
	ld.shared.f32 	%f149, [%r250+28];
	ld.shared.f32 	%f150, [%r251+28];
	fma.rn.f32 	%f320, %f149, %f150, %f148;
	add.s32 	%r351, %r351, 8;
$L__BB0_64:
	setp.eq.s32 	%p48, %r65, 0;
	@%p48 bra 	$L__BB0_71;
	setp.lt.u32 	%p49, %r66, 3;
	@%p49 bra 	$L__BB0_67;
	shl.b32 	%r252, %r351, 2;
	add.s32 	%r253, %r25, %r252;
	ld.shared.f32 	%f152, [%r253];
	add.s32 	%r254, %r57, %r252;
	ld.shared.f32 	%f153, [%r254];
	fma.rn.f32 	%f154, %f152, %f153, %f320;
	ld.shared.f32 	%f155, [%r253+4];
	ld.shared.f32 	%f156, [%r254+4];
	fma.rn.f32 	%f157, %f155, %f156, %f154;
	ld.shared.f32 	%f158, [%r253+8];
	ld.shared.f32 	%f159, [%r254+8];
	fma.rn.f32 	%f160, %f158, %f159, %f157;
	ld.shared.f32 	%f161, [%r253+12];
	ld.shared.f32 	%f162, [%r254+12];
	fma.rn.f32 	%f320, %f161, %f162, %f160;
	add.s32 	%r351, %r351, 4;
$L__BB0_67:
	setp.eq.s32 	%p50, %r72, 0;
	@%p50 bra 	$L__BB0_71;
	setp.eq.s32 	%p51, %r72, 1;
	shl.b32 	%r255, %r351, 2;
	add.s32 	%r104, %r25, %r255;
	ld.shared.f32 	%f163, [%r104];
	add.s32 	%r105, %r57, %r255;
	ld.shared.f32 	%f164, [%r105];
	fma.rn.f32 	%f320, %f163, %f164, %f320;
	@%p51 bra 	$L__BB0_71;
	setp.eq.s32 	%p52, %r72, 2;
	ld.shared.f32 	%f165, [%r104+4];
	ld.shared.f32 	%f166, [%r105+4];
	fma.rn.f32 	%f320, %f165, %f166, %f320;
	@%p52 bra 	$L__BB0_71;
	ld.shared.f32 	%f167, [%r104+8];
	ld.shared.f32 	%f168, [%r105+8];
	fma.rn.f32 	%f320, %f167, %f168, %f320;
$L__BB0_71:
	setp.gt.u32 	%p53, %r365, 31;
	mul.f32 	%f170, %f1, %f320;
	st.shared.f32 	[%r58], %f170;
	bar.sync 	0;
	mov.f32 	%f321, 0fFF7FFFFF;
	@%p53 bra 	$L__BB0_73;
	ld.shared.f32 	%f321, [%r58];
$L__BB0_73:
	setp.ne.s32 	%p54, %r365, 0;
	mov.b32 	%r256, %f321;
	shfl.sync.bfly.b32	%r257|%p55, %r256, 16, 31, -1;
	mov.b32 	%f171, %r257;
	max.f32 	%f172, %f321, %f171;
	mov.b32 	%r258, %f172;
	shfl.sync.bfly.b32	%r259|%p56, %r258, 8, 31, -1;
	mov.b32 	%f173, %r259;
	max.f32 	%f174, %f172, %f173;
	mov.b32 	%r260, %f174;
	shfl.sync.bfly.b32	%r261|%p57, %r260, 4, 31, -1;
	mov.b32 	%f175, %r261;
	max.f32 	%f176, %f174, %f175;
	mov.b32 	%r262, %f176;
	shfl.sync.bfly.b32	%r263|%p58, %r262, 2, 31, -1;
	mov.b32 	%f177, %r263;
	max.f32 	%f178, %f176, %f177;
	mov.b32 	%r264, %f178;
	shfl.sync.bfly.b32	%r265|%p59, %r264, 1, 31, -1;
	mov.b32 	%f179, %r265;
	max.f32 	%f180, %f178, %f179;
	mov.b32 	%r266, %f180;
	shfl.sync.idx.b32	%r267|%p60, %r266, 0, 31, -1;
	mov.b32 	%f181, %r267;
	ld.shared.f32 	%f182, [%r58];
	sub.f32 	%f183, %f182, %f181;
	fma.rn.f32 	%f184, %f183, 0f3BBB989D, 0f3F000000;
	cvt.sat.f32.f32 	%f185, %f184;
	mov.f32 	%f186, 0f4B400001;
	mov.f32 	%f187, 0f437C0000;
	fma.rm.f32 	%f188, %f185, %f187, %f186;
	add.f32 	%f189, %f188, 0fCB40007F;
	neg.f32 	%f190, %f189;
	fma.rn.f32 	%f191, %f183, 0f3FB8AA3B, %f190;
	fma.rn.f32 	%f192, %f183, 0f32A57060, %f191;
	mov.b32 	%r268, %f188;
	shl.b32 	%r269, %r268, 23;
	mov.b32 	%f193, %r269;
	ex2.approx.ftz.f32 	%f194, %f192;
	mul.f32 	%f195, %f194, %f193;
	st.shared.f32 	[%r60], %f195;
	bar.sync 	0;
	mov.b32 	%r270, %f195;
	shfl.sync.bfly.b32	%r271|%p61, %r270, 16, 31, -1;
	mov.b32 	%f196, %r271;
	add.f32 	%f197, %f195, %f196;
	mov.b32 	%r272, %f197;
	shfl.sync.bfly.b32	%r273|%p62, %r272, 8, 31, -1;
	mov.b32 	%f198, %r273;
	add.f32 	%f199, %f197, %f198;
	mov.b32 	%r274, %f199;
	shfl.sync.bfly.b32	%r275|%p63, %r274, 4, 31, -1;
	mov.b32 	%f200, %r275;
	add.f32 	%f201, %f199, %f200;
	mov.b32 	%r276, %f201;
	shfl.sync.bfly.b32	%r277|%p64, %r276, 2, 31, -1;
	mov.b32 	%f202, %r277;
	add.f32 	%f203, %f201, %f202;
	mov.b32 	%r278, %f203;
	shfl.sync.bfly.b32	%r279|%p65, %r278, 1, 31, -1;
	mov.b32 	%f204, %r279;
	add.f32 	%f205, %f203, %f204;
	mov.b32 	%r280, %f205;
	shfl.sync.idx.b32	%r281|%p66, %r280, 0, 31, -1;
	mov.b32 	%f206, %r281;
	ld.shared.f32 	%f207, [%r4];
	ld.shared.f32 	%f208, [%r5];
	max.f32 	%f18, %f207, %f181;
	sub.f32 	%f209, %f207, %f18;
	fma.rn.f32 	%f210, %f209, 0f3BBB989D, 0f3F000000;
	cvt.sat.f32.f32 	%f211, %f210;
	fma.rm.f32 	%f212, %f211, %f187, %f186;
	add.f32 	%f213, %f212, 0fCB40007F;
	neg.f32 	%f214, %f213;
	fma.rn.f32 	%f215, %f209, 0f3FB8AA3B, %f214;
	fma.rn.f32 	%f216, %f209, 0f32A57060, %f215;
	mov.b32 	%r282, %f212;
	shl.b32 	%r283, %r282, 23;
	mov.b32 	%f217, %r283;
	ex2.approx.ftz.f32 	%f218, %f216;
	mul.f32 	%f19, %f218, %f217;
	sub.f32 	%f219, %f181, %f18;
	fma.rn.f32 	%f220, %f219, 0f3BBB989D, 0f3F000000;
	cvt.sat.f32.f32 	%f221, %f220;
	fma.rm.f32 	%f222, %f221, %f187, %f186;
	add.f32 	%f223, %f222, 0fCB40007F;
	neg.f32 	%f224, %f223;
	fma.rn.f32 	%f225, %f219, 0f3FB8AA3B, %f224;
	fma.rn.f32 	%f226, %f219, 0f32A57060, %f225;
	mov.b32 	%r284, %f222;
	shl.b32 	%r285, %r284, 23;
	mov.b32 	%f227, %r285;
	ex2.approx.ftz.f32 	%f228, %f226;
	mul.f32 	%f20, %f228, %f227;
	mul.f32 	%f229, %f20, %f206;
	fma.rn.f32 	%f21, %f208, %f19, %f229;
	@%p54 bra 	$L__BB0_75;
	st.shared.f32 	[%r4], %f18;
	st.shared.f32 	[%r5], %f21;
$L__BB0_75:
	setp.ge.s32 	%p67, %r365, %r145;
	bar.sync 	0;
	@%p67 bra 	$L__BB0_78;
	ld.shared.f32 	%f22, [%r59];
	ld.shared.f32 	%f23, [%r59+4];
	ld.shared.f32 	%f24, [%r59+8];
	ld.shared.f32 	%f25, [%r59+12];
	ld.shared.f32 	%f26, [%r59+16];
	ld.shared.f32 	%f27, [%r59+20];
	ld.shared.f32 	%f28, [%r59+24];
	ld.shared.f32 	%f29, [%r59+28];
	ld.shared.f32 	%f30, [%r59+32];
	ld.shared.f32 	%f31, [%r59+36];
	ld.shared.f32 	%f32, [%r59+40];
	ld.shared.f32 	%f33, [%r59+44];
	ld.shared.f32 	%f34, [%r59+48];
	ld.shared.f32 	%f35, [%r59+52];
	ld.shared.f32 	%f36, [%r59+56];
	ld.shared.f32 	%f37, [%r59+60];
	ld.shared.f32 	%f38, [%r59+64];
	ld.shared.f32 	%f39, [%r59+68];
	ld.shared.f32 	%f40, [%r59+72];
	ld.shared.f32 	%f41, [%r59+76];
	ld.shared.f32 	%f42, [%r59+80];
	ld.shared.f32 	%f43, [%r59+84];
	ld.shared.f32 	%f44, [%r59+88];
	ld.shared.f32 	%f45, [%r59+92];
	ld.shared.f32 	%f46, [%r59+96];
	ld.shared.f32 	%f47, [%r59+100];
	ld.shared.f32 	%f48, [%r59+104];
	ld.shared.f32 	%f49, [%r59+108];
	ld.shared.f32 	%f50, [%r59+112];
	ld.shared.f32 	%f51, [%r59+116];
	ld.shared.f32 	%f52, [%r59+120];
	ld.shared.f32 	%f53, [%r59+124];
	mov.u32 	%r353, %r365;
$L__BB0_77:
	shl.b32 	%r286, %r353, 2;
	mov.u32 	%r287, _ZZ22flash_attention_kernelPfS_S_S_iiiE2vj;
	add.s32 	%r288, %r287, %r286;
	ld.shared.f32 	%f230, [%r288];
	fma.rn.f32 	%f231, %f22, %f230, 0f00000000;
	ld.shared.f32 	%f232, [%r288+256];
	fma.rn.f32 	%f233, %f23, %f232, %f231;
	ld.shared.f32 	%f234, [%r288+512];
	fma.rn.f32 	%f235, %f24, %f234, %f233;
	ld.shared.f32 	%f236, [%r288+768];
	fma.rn.f32 	%f237, %f25, %f236, %f235;
	ld.shared.f32 	%f238, [%r288+1024];
	fma.rn.f32 	%f239, %f26, %f238, %f237;
	ld.shared.f32 	%f240, [%r288+1280];
	fma.rn.f32 	%f241, %f27, %f240, %f239;
	ld.shared.f32 	%f242, [%r288+1536];
	fma.rn.f32 	%f243, %f28, %f242, %f241;
	ld.shared.f32 	%f244, [%r288+1792];
	fma.rn.f32 	%f245, %f29, %f244, %f243;
	ld.shared.f32 	%f246, [%r288+2048];
	fma.rn.f32 	%f247, %f30, %f246, %f245;
	ld.shared.f32 	%f248, [%r288+2304];
	fma.rn.f32 	%f249, %f31, %f248, %f247;
	ld.shared.f32 	%f250, [%r288+2560];
	fma.rn.f32 	%f251, %f32, %f250, %f249;
	ld.shared.f32 	%f252, [%r288+2816];
	fma.rn.f32 	%f253, %f33, %f252, %f251;
	ld.shared.f32 	%f254, [%r288+3072];
	fma.rn.f32 	%f255, %f34, %f254, %f253;
	ld.shared.f32 	%f256, [%r288+3328];
	fma.rn.f32 	%f257, %f35, %f256, %f255;
	ld.shared.f32 	%f258, [%r288+3584];
	fma.rn.f32 	%f259, %f36, %f258, %f257;
	ld.shared.f32 	%f260, [%r288+3840];
	fma.rn.f32 	%f261, %f37, %f260, %f259;
	ld.shared.f32 	%f262, [%r288+4096];
	fma.rn.f32 	%f263, %f38, %f262, %f261;
	ld.shared.f32 	%f264, [%r288+4352];
	fma.rn.f32 	%f265, %f39, %f264, %f263;
	ld.shared.f32 	%f266, [%r288+4608];
	fma.rn.f32 	%f267, %f40, %f266, %f265;
	ld.shared.f32 	%f268, [%r288+4864];
	fma.rn.f32 	%f269, %f41, %f268, %f267;
	ld.shared.f32 	%f270, [%r288+5120];
	fma.rn.f32 	%f271, %f42, %f270, %f269;
	ld.shared.f32 	%f272, [%r288+5376];
	fma.rn.f32 	%f273, %f43, %f272, %f271;
	ld.shared.f32 	%f274, [%r288+5632];
	fma.rn.f32 	%f275, %f44, %f274, %f273;
	ld.shared.f32 	%f276, [%r288+5888];
	fma.rn.f32 	%f277, %f45, %f276, %f275;
	ld.shared.f32 	%f278, [%r288+6144];
	fma.rn.f32 	%f279, %f46, %f278, %f277;
	ld.shared.f32 	%f280, [%r288+6400];
	fma.rn.f32 	%f281, %f47, %f280, %f279;
	ld.shared.f32 	%f282, [%r288+6656];
	fma.rn.f32 	%f283, %f48, %f282, %f281;
	ld.shared.f32 	%f284, [%r288+6912];
	fma.rn.f32 	%f285, %f49, %f284, %f283;
	ld.shared.f32 	%f286, [%r288+7168];
	fma.rn.f32 	%f287, %f50, %f286, %f285;
	ld.shared.f32 	%f288, [%r288+7424];
	fma.rn.f32 	%f289, %f51, %f288, %f287;
	ld.shared.f32 	%f290, [%r288+7680];
	fma.rn.f32 	%f291, %f52, %f290, %f289;
	ld.shared.f32 	%f292, [%r288+7936];
	fma.rn.f32 	%f293, %f53, %f292, %f291;
	add.s32 	%r289, %r3, %r286;
	ld.shared.f32 	%f294, [%r289];
	mul.f32 	%f295, %f19, %f294;
	fma.rn.f32 	%f296, %f20, %f293, %f295;
	st.shared.f32 	[%r289], %f296;
	add.s32 	%r353, %r353, 32;
	setp.lt.s32 	%p68, %r353, %r145;
	@%p68 bra 	$L__BB0_77;
$L__BB0_78:
	bar.sync 	0;
	add.s32 	%r340, %r340, 1;
	setp.ne.s32 	%p69, %r340, %r54;
	@%p69 bra 	$L__BB0_38;
$L__BB0_79:
	ld.shared.f32 	%f297, [%r5];
	rcp.rn.f32 	%f54, %f297;
	setp.ge.s32 	%p70, %r365, %r145;
	@%p70 bra 	$L__BB0_86;
	not.b32 	%r290, %r365;
	add.s32 	%r109, %r145, %r290;
	and.b32  	%r291, %r109, 96;
	setp.eq.s32 	%p71, %r291, 96;
	mov.u32 	%r358, %r365;
	@%p71 bra 	$L__BB0_83;
	shr.u32 	%r292, %r109, 5;
	add.s32 	%r293, %r292, 1;
	and.b32  	%r294, %r293, 3;
	shl.b32 	%r295, %r2, 8;
	shl.b32 	%r296, %r365, 2;
	add.s32 	%r297, %r295, %r296;
	mov.u32 	%r298, _ZZ22flash_attention_kernelPfS_S_S_iiiE2oi;
	add.s32 	%r355, %r298, %r297;
	neg.s32 	%r354, %r294;
	shl.b32 	%r299, %r293, 5;
	and.b32  	%r300, %r299, 96;
	add.s32 	%r358, %r365, %r300;
$L__BB0_82:
	.pragma "nounroll";
	ld.shared.f32 	%f298, [%r355];
	mul.f32 	%f299, %f54, %f298;
	st.shared.f32 	[%r355], %f299;
	add.s32 	%r355, %r355, 128;
	add.s32 	%r354, %r354, 1;
	setp.ne.s32 	%p72, %r354, 0;
	@%p72 bra 	$L__BB0_82;
$L__BB0_83:
	setp.lt.u32 	%p73, %r109, 96;
	@%p73 bra 	$L__BB0_86;
	shl.b32 	%r301, %r2, 8;
	shl.b32 	%r302, %r358, 2;
	add.s32 	%r303, %r301, %r302;
	mov.u32 	%r304, _ZZ22flash_attention_kernelPfS_S_S_iiiE2oi;
	add.s32 	%r305, %r303, %r304;
	add.s32 	%r357, %r305, 256;
$L__BB0_85:
	ld.shared.f32 	%f300, [%r357+-256];
	mul.f32 	%f301, %f54, %f300;
	st.shared.f32 	[%r357+-256], %f301;
	ld.shared.f32 	%f302, [%r357+-128];
	mul.f32 	%f303, %f54, %f302;
	st.shared.f32 	[%r357+-128], %f303;
	ld.shared.f32 	%f304, [%r357];
	mul.f32 	%f305, %f54, %f304;
	st.shared.f32 	[%r357], %f305;
	ld.shared.f32 	%f306, [%r357+128];
	mul.f32 	%f307, %f54, %f306;
	st.shared.f32 	[%r357+128], %f307;
	add.s32 	%r358, %r358, 128;
	add.s32 	%r357, %r357, 512;
	setp.lt.s32 	%p74, %r358, %r145;
	@%p74 bra 	$L__BB0_85;
$L__BB0_86:
	setp.ge.s32 	%p75, %r365, %r145;
	setp.ge.s32 	%p76, %r24, %r144;
	bar.sync 	0;
	or.pred  	%p77, %p76, %p75;
	@%p77 bra 	$L__BB0_93;
	mul.lo.s32 	%r123, %r145, %r24;
	not.b32 	%r306, %r365;
	add.s32 	%r124, %r145, %r306;
	and.b32  	%r307, %r124, 96;
	setp.eq.s32 	%p78, %r307, 96;
	@%p78 bra 	$L__BB0_90;
	shr.u32 	%r308, %r124, 5;
	add.s32 	%r309, %r308, 1;
	and.b32  	%r310, %r309, 3;
	add.s32 	%r361, %r365, %r123;
	shl.b32 	%r311, %r2, 8;
	shl.b32 	%r312, %r365, 2;
	add.s32 	%r313, %r311, %r312;
	mov.u32 	%r314, _ZZ22flash_attention_kernelPfS_S_S_iiiE2oi;
	add.s32 	%r360, %r314, %r313;
	neg.s32 	%r359, %r310;
	shl.b32 	%r315, %r309, 5;
	and.b32  	%r316, %r315, 96;
	add.s32 	%r365, %r365, %r316;
$L__BB0_89:
	.pragma "nounroll";
	cvt.s64.s32 	%rd29, %r361;
	add.s64 	%rd30, %rd5, %rd29;
	shl.b64 	%rd31, %rd30, 2;
	add.s64 	%rd32, %rd4, %rd31;
	ld.shared.f32 	%f308, [%r360];
	st.global.f32 	[%rd32], %f308;
	add.s32 	%r361, %r361, 32;
	add.s32 	%r360, %r360, 128;
	add.s32 	%r359, %r359, 1;
	setp.ne.s32 	%p79, %r359, 0;
	@%p79 bra 	$L__BB0_89;
$L__BB0_90:
	setp.lt.u32 	%p80, %r124, 96;
	@%p80 bra 	$L__BB0_93;
	shl.b32 	%r317, %r2, 8;
	shl.b32 	%r318, %r365, 2;
	add.s32 	%r319, %r317, %r318;
	mov.u32 	%r320, _ZZ22flash_attention_kernelPfS_S_S_iiiE2oi;
	add.s32 	%r321, %r319, %r320;
	add.s32 	%r364, %r321, 256;
	add.s64 	%rd8, %rd4, 256;
	add.s32 	%r363, %r365, %r123;
$L__BB0_92:
	cvt.s64.s32 	%rd33, %r363;
	add.s64 	%rd34, %rd5, %rd33;
	shl.b64 	%rd35, %rd34, 2;
	add.s64 	%rd36, %rd8, %rd35;
	ld.shared.f32 	%f309, [%r364+-256];
	st.global.f32 	[%rd36+-256], %f309;
	ld.shared.f32 	%f310, [%r364+-128];
	st.global.f32 	[%rd36+-128], %f310;
	ld.shared.f32 	%f311, [%r364];
	st.global.f32 	[%rd36], %f311;
	ld.shared.f32 	%f312, [%r364+128];
	st.global.f32 	[%rd36+128], %f312;
	add.s32 	%r365, %r365, 128;
	add.s32 	%r364, %r364, 512;
	add.s32 	%r363, %r363, 128;
	setp.lt.s32 	%p81, %r365, %r145;
	@%p81 bra 	$L__BB0_92;
$L__BB0_93:
	ret;

}


// ===== COMPILED SASS (sm_100) =====

	.target	sm_100

	.elftype	@"ET_EXEC"


//--------------------- .note.nv.tkinfo           --------------------------
	.section	.note.nv.tkinfo,"",@"SHT_NOTE"
	.sectionflags	@"SHF_NOTE_NV_TKINFO"
	.tkinfo
        /*0018*/ 	.word	0x00000002
        /*0030*/ 	.string	""
        /*0030*/ 	.string	"ptxas"
        /*0030*/ 	.string	"Cuda compilation tools, release 13.0, V13.0.88"
        /*0030*/ 	.string	"Build cuda_13.0.r13.0/compiler.36424714_0"
        /*0030*/ 	.string	"-arch sm_100 -m 64 "



//--------------------- .note.nv.cuinfo           --------------------------
	.section	.note.nv.cuinfo,"",@"SHT_NOTE"
	.sectionflags	@"SHF_NOTE_NV_CUINFO"
        /*0018*/ 	.short	0x0002
        /*001a*/ 	.short	0x0064
        /*001c*/ 	.short	0x0082
	.zero		2


//--------------------- .nv.info                  --------------------------
	.section	.nv.info,"",@"SHT_CUDA_INFO"
	.align	4


	//----- nvinfo : EIATTR_REGCOUNT
	.align		4
        /*0000*/ 	.byte	0x04, 0x2f
        /*0002*/ 	.short	(.L_1 - .L_0)
	.align		4
.L_0:
        /*0004*/ 	.word	index@(_Z22flash_attention_kernelPfS_S_S_iii)
        /*0008*/ 	.word	0x00000040


	//----- nvinfo : EIATTR_FRAME_SIZE
	.align		4
.L_1:
        /*000c*/ 	.byte	0x04, 0x11
        /*000e*/ 	.short	(.L_3 - .L_2)
	.align		4
.L_2:
        /*0010*/ 	.word	index@($__internal_1_$__cuda_sm20_sqrt_rn_f32_slowpath)
        /*0014*/ 	.word	0x00000000


	//----- nvinfo : EIATTR_FRAME_SIZE
	.align		4
.L_3:
        /*0018*/ 	.byte	0x04, 0x11
        /*001a*/ 	.short	(.L_5 - .L_4)
	.align		4
.L_4:
        /*001c*/ 	.word	index@($__internal_0_$__cuda_sm20_rcp_rn_f32_slowpath)
        /*0020*/ 	.word	0x00000000


	//----- nvinfo : EIATTR_FRAME_SIZE
	.align		4
.L_5:
        /*0024*/ 	.byte	0x04, 0x11
        /*0026*/ 	.short	(.L_7 - .L_6)
	.align		4
.L_6:
        /*0028*/ 	.word	index@(_Z22flash_attention_kernelPfS_S_S_iii)
        /*002c*/ 	.word	0x00000000


	//----- nvinfo : EIATTR_MIN_STACK_SIZE
	.align		4
.L_7:
        /*0030*/ 	.byte	0x04, 0x12
        /*0032*/ 	.short	(.L_9 - .L_8)
	.align		4
.L_8:
        /*0034*/ 	.word	index@(_Z22flash_attention_kernelPfS_S_S_iii)
        /*0038*/ 	.word	0x00000000
.L_9:


//--------------------- .nv.compat                --------------------------
	.section	.nv.compat,"",@"SHT_CUDA_COMPAT_INFO"
	.align	4
        /*0000*/ 	.byte	0x02, 0x09, 0x00, 0x00, 0x02, 0x02, 0x01, 0x00, 0x02, 0x05, 0x05, 0x00, 0x03, 0x07, 0x01, 0x01
        /*0010*/ 	.byte	0x02, 0x03, 0x00, 0x00, 0x02, 0x06, 0x01, 0x00, 0x04, 0x0b, 0x08, 0x00, 0x01, 0x00, 0x00, 0x00
        /*0020*/ 	.byte	0x00, 0x00, 0x00, 0x00


//--------------------- .nv.info._Z22flash_attention_kernelPfS_S_S_iii --------------------------
	.section	.nv.info._Z22flash_attention_kernelPfS_S_S_iii,"",@"SHT_CUDA_INFO"
	.sectionflags	@""
	.align	4


	//----- nvinfo : EIATTR_CUDA_API_VERSION
	.align		4
        /*0000*/ 	.byte	0x04, 0x37
        /*0002*/ 	.short	(.L_11 - .L_10)
.L_10:
        /*0004*/ 	.word	0x00000082


	//----- nvinfo : EIATTR_KPARAM_INFO
	.align		4
.L_11:
        /*0008*/ 	.byte	0x04, 0x17
        /*000a*/ 	.short	(.L_13 - .L_12)
.L_12:
        /*000c*/ 	.word	0x00000000
        /*0010*/ 	.short	0x0006
        /*0012*/ 	.short	0x0028
        /*0014*/ 	.byte	0x00, 0xf0, 0x11, 0x00


	//----- nvinfo : EIATTR_KPARAM_INFO
	.align		4
.L_13:
        /*0018*/ 	.byte	0x04, 0x17
        /*001a*/ 	.short	(.L_15 - .L_14)
.L_14:
        /*001c*/ 	.word	0x00000000
        /*0020*/ 	.short	0x0005
        /*0022*/ 	.short	0x0024
        /*0024*/ 	.byte	0x00, 0xf0, 0x11, 0x00


	//----- nvinfo : EIATTR_KPARAM_INFO
	.align		4
.L_15:
        /*0028*/ 	.byte	0x04, 0x17
        /*002a*/ 	.short	(.L_17 - .L_16)
.L_16:
        /*002c*/ 	.word	0x00000000
        /*0030*/ 	.short	0x0004
        /*0032*/ 	.short	0x0020
        /*0034*/ 	.byte	0x00, 0xf0, 0x11, 0x00


	//----- nvinfo : EIATTR_KPARAM_INFO
	.align		4
.L_17:
        /*0038*/ 	.byte	0x04, 0x17
        /*003a*/ 	.short	(.L_19 - .L_18)
.L_18:
        /*003c*/ 	.word	0x00000000
        /*0040*/ 	.short	0x0003
        /*0042*/ 	.short	0x0018
        /*0044*/ 	.byte	0x00, 0xf5, 0x21, 0x00


	//----- nvinfo : EIATTR_KPARAM_INFO
	.align		4
.L_19:
        /*0048*/ 	.byte	0x04, 0x17
        /*004a*/ 	.short	(.L_21 - .L_20)
.L_20:
        /*004c*/ 	.word	0x00000000
        /*0050*/ 	.short	0x0002
        /*0052*/ 	.short	0x0010
        /*0054*/ 	.byte	0x00, 0xf5, 0x21, 0x00


	//----- nvinfo : EIATTR_KPARAM_INFO
	.align		4
.L_21:
        /*0058*/ 	.byte	0x04, 0x17
        /*005a*/ 	.short	(.L_23 - .L_22)
.L_22:
        /*005c*/ 	.word	0x00000000
        /*0060*/ 	.short	0x0001
        /*0062*/ 	.short	0x0008
        /*0064*/ 	.byte	0x00, 0xf5, 0x21, 0x00


	//----- nvinfo : EIATTR_KPARAM_INFO
	.align		4
.L_23:
        /*0068*/ 	.byte	0x04, 0x17
        /*006a*/ 	.short	(.L_25 - .L_24)
.L_24:
        /*006c*/ 	.word	0x00000000
        /*0070*/ 	.short	0x0000
        /*0072*/ 	.short	0x0000
        /*0074*/ 	.byte	0x00, 0xf5, 0x21, 0x00


	//----- nvinfo : EIATTR_SPARSE_MMA_MASK
	.align		4
.L_25:
        /*0078*/ 	.byte	0x03, 0x50
        /*007a*/ 	.short	0x0000


	//----- nvinfo : EIATTR_MAXREG_COUNT
	.align		4
        /*007c*/ 	.byte	0x03, 0x1b
        /*007e*/ 	.short	0x00ff


	//----- nvinfo : EIATTR_NUM_BARRIERS
	.align		4
        /*0080*/ 	.byte	0x02, 0x4c
        /*0082*/ 	.byte	0x01
	.zero		1


	//----- nvinfo : EIATTR_MERCURY_ISA_VERSION
	.align		4
        /*0084*/ 	.byte	0x03, 0x5f
        /*0086*/ 	.short	0x0101


	//----- nvinfo : EIATTR_UNUSED_LOAD_BYTE_OFFSET
	.align		4
        /*0088*/ 	.byte	0x04, 0x44
        /*008a*/ 	.short	(.L_27 - .L_26)


	//   ....[0]....
.L_26:
        /*008c*/ 	.word	0x00003340
        /*0090*/ 	.word	0x00000fff


	//   ....[1]....
        /*0094*/ 	.word	0x00003350
        /*0098*/ 	.word	0x00000fff


	//----- nvinfo : EIATTR_COOP_GROUP_MASK_REGIDS
	.align		4
.L_27:
        /*009c*/ 	.byte	0x04, 0x29
        /*009e*/ 	.short	(.L_29 - .L_28)


	//   ....[0]....
.L_28:
        /*00a0*/ 	.word	0xffffffff


	//   ....[1]....
        /*00a4*/ 	.word	0xffffffff


	//   ....[2]....
        /*00a8*/ 	.word	0xffffffff


	//   ....[3]....
        /*00ac*/ 	.word	0xffffffff


	//   ....[4]....
        /*00b0*/ 	.word	0xffffffff


	//   ....[5]....
        /*00b4*/ 	.word	0xffffffff


	//   ....[6]....
        /*00b8*/ 	.word	0xffffffff


	//   ....[7]....
        /*00bc*/ 	.word	0xffffffff


	//   ....[8]....
        /*00c0*/ 	.word	0xffffffff


	//   ....[9]....
        /*00c4*/ 	.word	0xffffffff


	//   ....[10]....
        /*00c8*/ 	.word	0xffffffff


	//   ....[11]....
        /*00cc*/ 	.word	0xffffffff


	//----- nvinfo : EIATTR_COOP_GROUP_INSTR_OFFSETS
	.align		4
.L_29:
        /*00d0*/ 	.byte	0x04, 0x28
        /*00d2*/ 	.short	(.L_31 - .L_30)


	//   ....[0]....
.L_30:
        /*00d4*/ 	.word	0x000034d0


	//   ....[1]....
        /*00d8*/ 	.word	0x000034f0


	//   ....[2]....
        /*00dc*/ 	.word	0x00003510


	//   ....[3]....
        /*00e0*/ 	.word	0x00003530


	//   ....[4]....
        /*00e4*/ 	.word	0x00003550


	//   ....[5]....
        /*00e8*/ 	.word	0x00003570


	//   ....[6]....
        /*00ec*/ 	.word	0x00003610


	//   ....[7]....
        /*00f0*/ 	.word	0x00003650


	//   ....[8]....
        /*00f4*/ 	.word	0x00003680


	//   ....[9]....
        /*00f8*/ 	.word	0x000036f0


	//   ....[10]....
        /*00fc*/ 	.word	0x000037e0


	//   ....[11]....
        /*0100*/ 	.word	0x00003820


	//----- nvinfo : EIATTR_VRC_CTA_INIT_COUNT
	.align		4
.L_31:
        /*0104*/ 	.byte	0x02, 0x4a
	.zero		1
	.zero		1


	//----- nvinfo : EIATTR_EXIT_INSTR_OFFSETS
	.align		4
        /*0108*/ 	.byte	0x04, 0x1c
        /*010a*/ 	.short	(.L_33 - .L_32)


	//   ....[0]....
.L_32:
        /*010c*/ 	.word	0x00004920


	//   ....[1]....
        /*0110*/ 	.word	0x00004b40


	//   ....[2]....
        /*0114*/ 	.word	0x00005230


	//   ....[3]....
        /*0118*/ 	.word	0x00005300


	//----- nvinfo : EIATTR_CRS_STACK_SIZE
	.align		4
.L_33:
        /*011c*/ 	.byte	0x04, 0x1e
        /*011e*/ 	.short	(.L_35 - .L_34)
.L_34:
        /*0120*/ 	.word	0x00000000


	//----- nvinfo : EIATTR_CBANK_PARAM_SIZE
	.align		4
.L_35:
        /*0124*/ 	.byte	0x03, 0x19
        /*0126*/ 	.short	0x002c


	//----- nvinfo : EIATTR_PARAM_CBANK
	.align		4
        /*0128*/ 	.byte	0x04, 0x0a
        /*012a*/ 	.short	(.L_37 - .L_36)
	.align		4
.L_36:
        /*012c*/ 	.word	index@(.nv.constant0._Z22flash_attention_kernelPfS_S_S_iii)
        /*0130*/ 	.short	0x0380
        /*0132*/ 	.short	0x002c


	//----- nvinfo : EIATTR_SW_WAR
	.align		4
.L_37:
        /*0134*/ 	.byte	0x04, 0x36
        /*0136*/ 	.short	(.L_39 - .L_38)
.L_38:
        /*0138*/ 	.word	0x00000008
.L_39:


//--------------------- .nv.callgraph             --------------------------
	.section	.nv.callgraph,"",@"SHT_CUDA_CALLGRAPH"
	.align	4
	.sectionentsize	8
	.align		4
        /*0000*/ 	.word	0x00000000
	.align		4
        /*0004*/ 	.word	0xffffffff
	.align		4
        /*0008*/ 	.word	0x00000000
	.align		4
        /*000c*/ 	.word	0xfffffffe
	.align		4
        /*0010*/ 	.word	0x00000000
	.align		4
        /*0014*/ 	.word	0xfffffffd
	.align		4
        /*0018*/ 	.word	0x00000000
	.align		4
        /*001c*/ 	.word	0xfffffffc


//--------------------- .text._Z22flash_attention_kernelPfS_S_S_iii --------------------------
	.section	.text._Z22flash_attention_kernelPfS_S_S_iii,"ax",@progbits
	.align	128
        .global         _Z22flash_attention_kernelPfS_S_S_iii
        .type           _Z22flash_attention_kernelPfS_S_S_iii,@function
        .size           _Z22flash_attention_kernelPfS_S_S_iii,(.L_x_87 - _Z22flash_attention_kernelPfS_S_S_iii)
        .other          _Z22flash_attention_kernelPfS_S_S_iii,@"STO_CUDA_ENTRY STV_DEFAULT"
_Z22flash_attention_kernelPfS_S_S_iii:
.text._Z22flash_attention_kernelPfS_S_S_iii:
[----:B------:R-:W-:Y:S01]  /*0000*/  LDC R1, c[0x0][0x37c] ;  /* 0x0000df00ff017b82 */ /* 0x000fe20000000800 */
[----:B------:R-:W0:Y:S07]  /*0010*/  S2R R5, SR_TID.Y ;  /* 0x0000000000057919 */ /* 0x000e2e0000002200 */
[----:B------:R-:W-:Y:S01]  /*0020*/  S2UR UR9, SR_CTAID.X ;  /* 0x00000000000979c3 */ /* 0x000fe20000002500 */
[----:B------:R-:W-:Y:S01]  /*0030*/  UMOV UR4, 0x400 ;  /* 0x0000040000047882 */ /* 0x000fe20000000000 */
[----:B------:R-:W-:Y:S01]  /*0040*/  BSSY.RECONVERGENT B1, `(.L_x_0) ;  /* 0x000005f000017945 */ /* 0x000fe20003800200 */
[----:B------:R-:W1:Y:S01]  /*0050*/  S2R R50, SR_TID.X ;  /* 0x0000000000327919 */ /* 0x000e620000002100 */
[----:B------:R-:W-:-:S02]  /*0060*/  UIADD3 UR5, UPT, UPT, UR4, 0x8000, URZ ;  /* 0x0000800004057890 */ /* 0x000fc4000fffe0ff */
[----:B------:R-:W-:Y:S02]  /*0070*/  UIADD3 UR6, UPT, UPT, UR4, 0xa000, URZ ;  /* 0x0000a00004067890 */ /* 0x000fe4000fffe0ff */
[----:B------:R-:W2:Y:S01]  /*0080*/  S2UR UR8, SR_CgaCtaId ;  /* 0x00000000000879c3 */ /* 0x000ea20000008800 */
[----:B------:R-:W-:-:S07]  /*0090*/  UIADD3 UR7, UPT, UPT, UR4, 0xa080, URZ ;  /* 0x0000a08004077890 */ /* 0x000fce000fffe0ff */
[----:B------:R-:W3:Y:S01]  /*00a0*/  LDC.64 R2, c[0x0][0x3a0] ;  /* 0x0000e800ff027b82 */ /* 0x000ee20000000a00 */
[C---:B0-----:R-:W-:Y:S01]  /*00b0*/  ISETP.GT.U32.AND P0, PT, R5.reuse, 0x1f, PT ;  /* 0x0000001f0500780c */ /* 0x041fe20003f04070 */
[----:B--2---:R-:W-:Y:S02]  /*00c0*/  ULEA UR5, UR8, UR5, 0x18 ;  /* 0x0000000508057291 */ /* 0x004fe4000f8ec0ff */
[----:B------:R-:W-:Y:S02]  /*00d0*/  ULEA UR6, UR8, UR6, 0x18 ;  /* 0x0000000608067291 */ /* 0x000fe4000f8ec0ff */
[----:B------:R-:W-:Y:S02]  /*00e0*/  ULEA UR7, UR8, UR7, 0x18 ;  /* 0x0000000708077291 */ /* 0x000fe4000f8ec0ff */
[----:B------:R-:W-:Y:S01]  /*00f0*/  LEA R47, R5, UR5, 0x8 ;  /* 0x00000005052f7c11 */ /* 0x000fe2000f8e40ff */
[----:B---3--:R-:W-:-:S03]  /*0100*/  IMAD R0, R2, UR9, RZ ;  /* 0x0000000902007c24 */ /* 0x008fc6000f8e02ff */
[C---:B------:R-:W-:Y:S01]  /*0110*/  LEA R10, R5.reuse, UR7, 0x2 ;  /* 0x00000007050a7c11 */ /* 0x040fe2000f8e10ff */
[----:B------:R-:W-:Y:S01]  /*0120*/  IMAD R49, R0, R3, RZ ;  /* 0x0000000300317224 */ /* 0x000fe200078e02ff */
[----:B------:R-:W-:-:S04]  /*0130*/  LEA R0, R5, UR6, 0x2 ;  /* 0x0000000605007c11 */ /* 0x000fc8000f8e10ff */
[----:B------:R-:W-:Y:S01]  /*0140*/  SHF.R.S32.HI R44, RZ, 0x1f, R49 ;  /* 0x0000001fff2c7819 */ /* 0x000fe20000011431 */
[----:B-1----:R-:W-:Y:S06]  /*0150*/  @P0 BRA `(.L_x_1) ;  /* 0x0000000400340947 */ /* 0x002fec0003800000 */
[----:B------:R-:W-:Y:S01]  /*0160*/  ISETP.GE.AND P0, PT, R50, R3, PT ;  /* 0x000000033200720c */ /* 0x000fe20003f06270 */
[----:B------:R-:W-:-:S12]  /*0170*/  BSSY.RECONVERGENT B0, `(.L_x_2) ;  /* 0x0000047000007945 */ /* 0x000fd80003800200 */
[----:B------:R-:W-:Y:S05]  /*0180*/  @P0 BRA `(.L_x_3) ;  /* 0x0000000400140947 */ /* 0x000fea0003800000 */
[----:B------:R-:W-:Y:S01]  /*0190*/  LOP3.LUT R4, RZ, R50, RZ, 0x33, !PT ;  /* 0x00000032ff047212 */ /* 0x000fe200078e33ff */
[----:B------:R-:W-:Y:S04]  /*01a0*/  BSSY.RECONVERGENT B2, `(.L_x_4) ;  /* 0x0000020000027945 */ /* 0x000fe80003800200 */
[----:B------:R-:W-:-:S05]  /*01b0*/  IMAD.IADD R4, R4, 0x1, R3 ;  /* 0x0000000104047824 */ /* 0x000fca00078e0203 */
[C---:B------:R-:W-:Y:S02]  /*01c0*/  ISETP.GE.U32.AND P0, PT, R4.reuse, 0x1e0, PT ;  /* 0x000001e00400780c */ /* 0x040fe40003f06070 */
[----:B------:R-:W-:Y:S01]  /*01d0*/  LEA.HI R8, R4, 0x1, RZ, 0x1b ;  /* 0x0000000104087811 */ /* 0x000fe200078fd8ff */
[----:B------:R-:W-:-:S03]  /*01e0*/  IMAD.MOV.U32 R4, RZ, RZ, R50 ;  /* 0x000000ffff047224 */ /* 0x000fc600078e0032 */
[----:B------:R-:W-:-:S04]  /*01f0*/  LOP3.LUT R11, R8, 0xf, RZ, 0xc0, !PT ;  /* 0x0000000f080b7812 */ /* 0x000fc800078ec0ff */
[----:B------:R-:W-:-:S03]  /*0200*/  ISETP.NE.AND P1, PT, R11, RZ, PT ;  /* 0x000000ff0b00720c */ /* 0x000fc60003f25270 */
[----:B------:R-:W-:Y:S10]  /*0210*/  @!P0 BRA `(.L_x_5) ;  /* 0x0000000000608947 */ /* 0x000ff40003800000 */
[----:B------:R-:W-:Y:S01]  /*0220*/  LOP3.LUT R9, R8, 0xffffff0, RZ, 0xc0, !PT ;  /* 0x0ffffff008097812 */ /* 0x000fe200078ec0ff */
[----:B------:R-:W-:Y:S02]  /*0230*/  IMAD.MOV.U32 R6, RZ, RZ, RZ ;  /* 0x000000ffff067224 */ /* 0x000fe400078e00ff */
[----:B------:R-:W-:-:S07]  /*0240*/  IMAD.MOV.U32 R4, RZ, RZ, R50 ;  /* 0x000000ffff047224 */ /* 0x000fce00078e0032 */
.L_x_6:
[----:B0-----:R-:W-:Y:S01]  /*0250*/  IMAD R7, R4, 0x4, R47 ;  /* 0x0000000404077824 */ /* 0x001fe200078e022f */
[----:B------:R-:W-:Y:S01]  /*0260*/  IADD3 R6, PT, PT, R6, 0x10, RZ ;  /* 0x0000001006067810 */ /* 0x000fe20007ffe0ff */
[----:B------:R-:W-:-:S03]  /*0270*/  VIADD R4, R4, 0x200 ;  /* 0x0000020004047836 */ /* 0x000fc60000000000 */
[----:B------:R0:W-:Y:S01]  /*0280*/  STS [R7], RZ ;  /* 0x000000ff07007388 */ /* 0x0001e20000000800 */
[----:B------:R-:W-:-:S03]  /*0290*/  ISETP.NE.AND P0, PT, R6, R9, PT ;  /* 0x000000090600720c */ /* 0x000fc60003f05270 */
[----:B------:R0:W-:Y:S04]  /*02a0*/  STS [R7+0x80], RZ ;  /* 0x000080ff07007388 */ /* 0x0001e80000000800 */
        /* <DEDUP_REMOVED lines=13> */
[----:B------:R0:W-:Y:S01]  /*0380*/  STS [R7+0x780], RZ ;  /* 0x000780ff07007388 */ /* 0x0001e20000000800 */
[----:B------:R-:W-:Y:S05]  /*0390*/  @P0 BRA `(.L_x_6) ;  /* 0xfffffffc00ac0947 */ /* 0x000fea000383ffff */
.L_x_5:
[----:B------:R-:W-:Y:S05]  /*03a0*/  BSYNC.RECONVERGENT B2 ;  /* 0x0000000000027941 */ /* 0x000fea0003800200 */
.L_x_4:
[----:B------:R-:W-:Y:S05]  /*03b0*/  @!P1 BRA `(.L_x_3) ;  /* 0x0000000000889947 */ /* 0x000fea0003800000 */
[----:B------:R-:W-:Y:S01]  /*03c0*/  ISETP.GE.U32.AND P0, PT, R11, 0x8, PT ;  /* 0x000000080b00780c */ /* 0x000fe20003f06070 */
[----:B------:R-:W-:Y:S01]  /*03d0*/  BSSY.RECONVERGENT B2, `(.L_x_7) ;  /* 0x000000e000027945 */ /* 0x000fe20003800200 */
[----:B0-----:R-:W-:-:S04]  /*03e0*/  LOP3.LUT R7, R8, 0x7, RZ, 0xc0, !PT ;  /* 0x0000000708077812 */ /* 0x001fc800078ec0ff */
[----:B------:R-:W-:-:S07]  /*03f0*/  ISETP.NE.AND P1, PT, R7, RZ, PT ;  /* 0x000000ff0700720c */ /* 0x000fce0003f25270 */
[----:B------:R-:W-:Y:S06]  /*0400*/  @!P0 BRA `(.L_x_8) ;  /* 0x0000000000288947 */ /* 0x000fec0003800000 */
[C---:B------:R-:W-:Y:S02]  /*0410*/  IMAD R6, R4.reuse, 0x4, R47 ;  /* 0x0000000404067824 */ /* 0x040fe400078e022f */
[----:B------:R-:W-:-:S03]  /*0420*/  VIADD R4, R4, 0x100 ;  /* 0x0000010004047836 */ /* 0x000fc60000000000 */
[----:B------:R0:W-:Y:S04]  /*0430*/  STS [R6], RZ ;  /* 0x000000ff06007388 */ /* 0x0001e80000000800 */
[----:B------:R0:W-:Y:S04]  /*0440*/  STS [R6+0x80], RZ ;  /* 0x000080ff06007388 */ /* 0x0001e80000000800 */
[----:B------:R0:W-:Y:S04]  /*0450*/  STS [R6+0x100], RZ ;  /* 0x000100ff06007388 */ /* 0x0001e80000000800 */
[----:B------:R0:W-:Y:S04]  /*0460*/  STS [R6+0x180], RZ ;  /* 0x000180ff06007388 */ /* 0x0001e80000000800 */
[----:B------:R0:W-:Y:S04]  /*0470*/  STS [R6+0x200], RZ ;  /* 0x000200ff06007388 */ /* 0x0001e80000000800 */
[----:B------:R0:W-:Y:S04]  /*0480*/  STS [R6+0x280], RZ ;  /* 0x000280ff06007388 */ /* 0x0001e80000000800 */
[----:B------:R0:W-:Y:S04]  /*0490*/  STS [R6+0x300], RZ ;  /* 0x000300ff06007388 */ /* 0x0001e80000000800 */
[----:B------:R0:W-:Y:S02]  /*04a0*/  STS [R6+0x380], RZ ;  /* 0x000380ff06007388 */ /* 0x0001e40000000800 */
.L_x_8:
[----:B------:R-:W-:Y:S05]  /*04b0*/  BSYNC.RECONVERGENT B2 ;  /* 0x0000000000027941 */ /* 0x000fea0003800200 */
.L_x_7:
[----:B------:R-:W-:Y:S05]  /*04c0*/  @!P1 BRA `(.L_x_3) ;  /* 0x0000000000449947 */ /* 0x000fea0003800000 */
[----:B------:R-:W-:Y:S02]  /*04d0*/  ISETP.GE.U32.AND P0, PT, R7, 0x4, PT ;  /* 0x000000040700780c */ /* 0x000fe40003f06070 */
[----:B------:R-:W-:-:S04]  /*04e0*/  LOP3.LUT R7, R8, 0x3, RZ, 0xc0, !PT ;  /* 0x0000000308077812 */ /* 0x000fc800078ec0ff */
[----:B------:R-:W-:-:S07]  /*04f0*/  ISETP.NE.AND P1, PT, R7, RZ, PT ;  /* 0x000000ff0700720c */ /* 0x000fce0003f25270 */
[C---:B0-----:R-:W-:Y:S02]  /*0500*/  @P0 IMAD R6, R4.reuse, 0x4, R47 ;  /* 0x0000000404060824 */ /* 0x041fe400078e022f */
[----:B------:R-:W-:-:S03]  /*0510*/  @P0 VIADD R4, R4, 0x80 ;  /* 0x0000008004040836 */ /* 0x000fc60000000000 */
[----:B------:R1:W-:Y:S04]  /*0520*/  @P0 STS [R6], RZ ;  /* 0x000000ff06000388 */ /* 0x0003e80000000800 */
[----:B------:R1:W-:Y:S04]  /*0530*/  @P0 STS [R6+0x80], RZ ;  /* 0x000080ff06000388 */ /* 0x0003e80000000800 */
[----:B------:R1:W-:Y:S04]  /*0540*/  @P0 STS [R6+0x100], RZ ;  /* 0x000100ff06000388 */ /* 0x0003e80000000800 */
[----:B------:R1:W-:Y:S01]  /*0550*/  @P0 STS [R6+0x180], RZ ;  /* 0x000180ff06000388 */ /* 0x0003e20000000800 */
[----:B------:R-:W-:Y:S05]  /*0560*/  @!P1 BRA `(.L_x_3) ;  /* 0x00000000001c9947 */ /* 0x000fea0003800000 */
[----:B-1----:R-:W-:-:S07]  /*0570*/  HFMA2 R6, -RZ, RZ, 0, 0 ;  /* 0x00000000ff067431 */ /* 0x002fce00000001ff */
.L_x_9:
[----:B------:R-:W-:Y:S02]  /*0580*/  IMAD R8, R4, 0x4, R47 ;  /* 0x0000000404087824 */ /* 0x000fe400078e022f */
[----:B------:R-:W-:Y:S02]  /*0590*/  VIADD R6, R6, 0x1 ;  /* 0x0000000106067836 */ /* 0x000fe40000000000 */
[----:B------:R-:W-:Y:S01]  /*05a0*/  VIADD R4, R4, 0x20 ;  /* 0x0000002004047836 */ /* 0x000fe20000000000 */
[----:B------:R2:W-:Y:S02]  /*05b0*/  STS [R8], RZ ;  /* 0x000000ff08007388 */ /* 0x0005e40000000800 */
[----:B------:R-:W-:-:S13]  /*05c0*/  ISETP.NE.AND P0, PT, R6, R7, PT ;  /* 0x000000070600720c */ /* 0x000fda0003f05270 */
[----:B--2---:R-:W-:Y:S05]  /*05d0*/  @P0 BRA `(.L_x_9) ;  /* 0xfffffffc00e80947 */ /* 0x004fea000383ffff */
.L_x_3:
[----:B------:R-:W-:Y:S05]  /*05e0*/  BSYNC.RECONVERGENT B0 ;  /* 0x0000000000007941 */ /* 0x000fea0003800200 */
.L_x_2:
[----:B------:R-:W-:-:S13]  /*05f0*/  ISETP.NE.AND P0, PT, R50, RZ, PT ;  /* 0x000000ff3200720c */ /* 0x000fda0003f05270 */
[----:B0-----:R-:W-:-:S05]  /*0600*/  @!P0 IMAD.MOV.U32 R7, RZ, RZ, -0x800001 ;  /* 0xff7fffffff078424 */ /* 0x001fca00078e00ff */
[----:B------:R0:W-:Y:S04]  /*0610*/  @!P0 STS [R0], R7 ;  /* 0x0000000700008388 */ /* 0x0001e80000000800 */
[----:B------:R0:W-:Y:S02]  /*0620*/  @!P0 STS [R10], RZ ;  /* 0x000000ff0a008388 */ /* 0x0001e40000000800 */
.L_x_1:
[----:B------:R-:W-:Y:S05]  /*0630*/  BSYNC.RECONVERGENT B1 ;  /* 0x0000000000017941 */ /* 0x000fea0003800200 */
.L_x_0:
[----:B------:R-:W2:Y:S01]  /*0640*/  S2R R48, SR_CTAID.Y ;  /* 0x0000000000307919 */ /* 0x000ea20000002600 */
[----:B------:R-:W-:Y:S01]  /*0650*/  ULEA UR5, UR8, UR4, 0x18 ;  /* 0x0000000408057291 */ /* 0x000fe2000f8ec0ff */
[----:B------:R-:W-:Y:S01]  /*0660*/  BSSY.RECONVERGENT B0, `(.L_x_10) ;  /* 0x00000e7000007945 */ /* 0x000fe20003800200 */
[----:B------:R-:W3:Y:S01]  /*0670*/  LDCU.64 UR10, c[0x0][0x358] ;  /* 0x00006b00ff0a77ac */ /* 0x000ee20008000a00 */
[----:B------:R-:W-:Y:S03]  /*0680*/  BAR.SYNC.DEFER_BLOCKING 0x0 ;  /* 0x0000000000007b1d */ /* 0x000fe60000010000 */
[----:B0-----:R-:W-:-:S03]  /*0690*/  LEA R0, R5, UR5, 0x8 ;  /* 0x0000000505007c11 */ /* 0x001fc6000f8e40ff */
[----:B------:R-:W0:Y:S01]  /*06a0*/  LDCU.64 UR6, c[0x0][0x380] ;  /* 0x00007000ff0677ac */ /* 0x000e220008000a00 */
[----:B--2---:R-:W-:-:S05]  /*06b0*/  IMAD R48, R48, 0x20, R5 ;  /* 0x0000002030307824 */ /* 0x004fca00078e0205 */
[----:B------:R-:W-:-:S13]  /*06c0*/  ISETP.GE.AND P0, PT, R48, R2, PT ;  /* 0x000000023000720c */ /* 0x000fda0003f06270 */
[----:B0--3--:R-:W-:Y:S05]  /*06d0*/  @!P0 BRA `(.L_x_11) ;  /* 0x0000000400288947 */ /* 0x009fea0003800000 */
[----:B------:R-:W-:-:S13]  /*06e0*/  ISETP.GE.AND P0, PT, R50, R3, PT ;  /* 0x000000033200720c */ /* 0x000fda0003f06270 */
[----:B------:R-:W-:Y:S05]  /*06f0*/  @P0 BRA `(.L_x_12) ;  /* 0x0000000c00740947 */ /* 0x000fea0003800000 */
[----:B------:R-:W-:Y:S01]  /*0700*/  LOP3.LUT R4, RZ, R50, RZ, 0x33, !PT ;  /* 0x00000032ff047212 */ /* 0x000fe200078e33ff */
[----:B------:R-:W-:Y:S01]  /*0710*/  BSSY.RECONVERGENT B1, `(.L_x_13) ;  /* 0x0000020000017945 */ /* 0x000fe20003800200 */
[----:B------:R-:W-:Y:S02]  /*0720*/  IMAD.MOV.U32 R7, RZ, RZ, R50 ;  /* 0x000000ffff077224 */ /* 0x000fe400078e0032 */
[----:B------:R-:W-:-:S04]  /*0730*/  IADD3 R4, PT, PT, R4, R3, RZ ;  /* 0x0000000304047210 */ /* 0x000fc80007ffe0ff */
[C---:B------:R-:W-:Y:S02]  /*0740*/  ISETP.GE.U32.AND P0, PT, R4.reuse, 0x1e0, PT ;  /* 0x000001e00400780c */ /* 0x040fe40003f06070 */
[----:B------:R-:W-:-:S04]  /*0750*/  LEA.HI R8, R4, 0x1, RZ, 0x1b ;  /* 0x0000000104087811 */ /* 0x000fc800078fd8ff */
[----:B------:R-:W-:-:S04]  /*0760*/  LOP3.LUT R10, R8, 0xf, RZ, 0xc0, !PT ;  /* 0x0000000f080a7812 */ /* 0x000fc800078ec0ff */
[----:B------:R-:W-:-:S03]  /*0770*/  ISETP.NE.AND P1, PT, R10, RZ, PT ;  /* 0x000000ff0a00720c */ /* 0x000fc60003f25270 */
[----:B------:R-:W-:Y:S10]  /*0780*/  @!P0 BRA `(.L_x_14) ;  /* 0x0000000000608947 */ /* 0x000ff40003800000 */
[----:B------:R-:W-:Y:S01]  /*0790*/  LOP3.LUT R9, R8, 0xffffff0, RZ, 0xc0, !PT ;  /* 0x0ffffff008097812 */ /* 0x000fe200078ec0ff */
[----:B------:R-:W-:Y:S02]  /*07a0*/  IMAD.MOV.U32 R4, RZ, RZ, RZ ;  /* 0x000000ffff047224 */ /* 0x000fe400078e00ff */
[----:B------:R-:W-:-:S07]  /*07b0*/  IMAD.MOV.U32 R7, RZ, RZ, R50 ;  /* 0x000000ffff077224 */ /* 0x000fce00078e0032 */
.L_x_15:
[C---:B01----:R-:W-:Y:S01]  /*07c0*/  IMAD R6, R7.reuse, 0x4, R0 ;  /* 0x0000000407067824 */ /* 0x043fe200078e0200 */
[----:B------:R-:W-:Y:S01]  /*07d0*/  IADD3 R7, PT, PT, R7, 0x200, RZ ;  /* 0x0000020007077810 */ /* 0x000fe20007ffe0ff */
[----:B------:R-:W-:-:S03]  /*07e0*/  VIADD R4, R4, 0x10 ;  /* 0x0000001004047836 */ /* 0x000fc60000000000 */
[----:B------:R0:W-:Y:S02]  /*07f0*/  STS [R6], RZ ;  /* 0x000000ff06007388 */ /* 0x0001e40000000800 */
[----:B------:R-:W-:Y:S02]  /*0800*/  ISETP.NE.AND P0, PT, R4, R9, PT ;  /* 0x000000090400720c */ /* 0x000fe40003f05270 */
        /* <DEDUP_REMOVED lines=16> */
.L_x_14:
[----:B------:R-:W-:Y:S05]  /*0910*/  BSYNC.RECONVERGENT B1 ;  /* 0x0000000000017941 */ /* 0x000fea0003800200 */
.L_x_13:
[----:B------:R-:W-:Y:S05]  /*0920*/  @!P1 BRA `(.L_x_12) ;  /* 0x0000000800e89947 */ /* 0x000fea0003800000 */
[----:B------:R-:W-:Y:S01]  /*0930*/  ISETP.GE.U32.AND P0, PT, R10, 0x8, PT ;  /* 0x000000080a00780c */ /* 0x000fe20003f06070 */
[----:B------:R-:W-:Y:S01]  /*0940*/  BSSY.RECONVERGENT B1, `(.L_x_16) ;  /* 0x000000e000017945 */ /* 0x000fe20003800200 */
[----:B01----:R-:W-:-:S04]  /*0950*/  LOP3.LUT R6, R8, 0x7, RZ, 0xc0, !PT ;  /* 0x0000000708067812 */ /* 0x003fc800078ec0ff */
        /* <DEDUP_REMOVED lines=12> */
.L_x_17:
[----:B------:R-:W-:Y:S05]  /*0a20*/  BSYNC.RECONVERGENT B1 ;  /* 0x0000000000017941 */ /* 0x000fea0003800200 */
.L_x_16:
        /* <DEDUP_REMOVED lines=11> */
[----:B------:R-:W-:Y:S01]  /*0ae0*/  BSSY.RECONVERGENT B1, `(.L_x_18) ;  /* 0x0000008000017945 */ /* 0x000fe20003800200 */
[----:B--2---:R-:W-:-:S07]  /*0af0*/  IMAD.MOV.U32 R4, RZ, RZ, RZ ;  /* 0x000000ffff047224 */ /* 0x004fce00078e00ff */
.L_x_19:
[C---:B------:R-:W-:Y:S01]  /*0b00*/  LEA R6, R7.reuse, R0, 0x2 ;  /* 0x0000000007067211 */ /* 0x040fe200078e10ff */
[----:B------:R-:W-:Y:S02]  /*0b10*/  VIADD R4, R4, 0x1 ;  /* 0x0000000104047836 */ /* 0x000fe40000000000 */
[----:B------:R-:W-:Y:S02]  /*0b20*/  VIADD R7, R7, 0x20 ;  /* 0x0000002007077836 */ /* 0x000fe40000000000 */
[----:B------:R0:W-:Y:S01]  /*0b30*/  STS [R6], RZ ;  /* 0x000000ff06007388 */ /* 0x0001e20000000800 */
[----:B------:R-:W-:-:S13]  /*0b40*/  ISETP.NE.AND P0, PT, R4, R9, PT ;  /* 0x000000090400720c */ /* 0x000fda0003f05270 */
[----:B0-----:R-:W-:Y:S05]  /*0b50*/  @P0 BRA `(.L_x_19) ;  /* 0xfffffffc00e80947 */ /* 0x001fea000383ffff */
[----:B------:R-:W-:Y:S05]  /*0b60*/  BSYNC.RECONVERGENT B1 ;  /* 0x0000000000017941 */ /* 0x000fea0003800200 */
.L_x_18:
[----:B------:R-:W-:Y:S05]  /*0b70*/  BRA `(.L_x_12) ;  /* 0x0000000800547947 */ /* 0x000fea0003800000 */
.L_x_11:
[----:B------:R-:W-:-:S13]  /*0b80*/  ISETP.GE.AND P0, PT, R50, R3, PT ;  /* 0x000000033200720c */ /* 0x000fda0003f06270 */
[----:B------:R-:W-:Y:S05]  /*0b90*/  @P0 BRA `(.L_x_12) ;  /* 0x00000008004c0947 */ /* 0x000fea0003800000 */
[----:B------:R-:W-:Y:S01]  /*0ba0*/  LOP3.LUT R4, RZ, R50, RZ, 0x33, !PT ;  /* 0x00000032ff047212 */ /* 0x000fe200078e33ff */
[----:B------:R-:W-:Y:S01]  /*0bb0*/  BSSY.RECONVERGENT B1, `(.L_x_20) ;  /* 0x0000017000017945 */ /* 0x000fe20003800200 */
[----:B------:R-:W-:-:S03]  /*0bc0*/  IMAD.MOV.U32 R7, RZ, RZ, R50 ;  /* 0x000000ffff077224 */ /* 0x000fc600078e0032 */
[----:B------:R-:W-:-:S05]  /*0bd0*/  IMAD.IADD R4, R4, 0x1, R3 ;  /* 0x0000000104047824 */ /* 0x000fca00078e0203 */
[C---:B-1----:R-:W-:Y:S02]  /*0be0*/  LOP3.LUT R6, R4.reuse, 0x60, RZ, 0xc0, !PT ;  /* 0x0000006004067812 */ /* 0x042fe400078ec0ff */
[----:B------:R-:W-:Y:S02]  /*0bf0*/  ISETP.GE.U32.AND P1, PT, R4, 0x60, PT ;  /* 0x000000600400780c */ /* 0x000fe40003f26070 */
[----:B------:R-:W-:-:S13]  /*0c00*/  ISETP.NE.AND P0, PT, R6, 0x60, PT ;  /* 0x000000600600780c */ /* 0x000fda0003f05270 */
[----:B------:R-:W-:Y:S05]  /*0c10*/  @!P0 BRA `(.L_x_21) ;  /* 0x0000000000408947 */ /* 0x000fea0003800000 */
[----:B------:R-:W-:Y:S01]  /*0c20*/  LEA.HI R4, R4, 0x1, RZ, 0x1b ;  /* 0x0000000104047811 */ /* 0x000fe200078fd8ff */
[----:B------:R-:W-:Y:S01]  /*0c30*/  IMAD.MOV.U32 R6, RZ, RZ, RZ ;  /* 0x000000ffff067224 */ /* 0x000fe200078e00ff */
[----:B------:R-:W-:Y:S02]  /*0c40*/  MOV R7, R50 ;  /* 0x0000003200077202 */ /* 0x000fe40000000f00 */
[----:B------:R-:W-:-:S07]  /*0c50*/  LOP3.LUT R13, R4, 0x3, RZ, 0xc0, !PT ;  /* 0x00000003040d7812 */ /* 0x000fce00078ec0ff */
.L_x_22:
[----:B------:R-:W-:-:S05]  /*0c60*/  IMAD R4, R48, R3, R7 ;  /* 0x0000000330047224 */ /* 0x000fca00078e0207 */
[----:B------:R-:W-:-:S04]  /*0c70*/  IADD3 R9, P0, PT, R49, R4, RZ ;  /* 0x0000000431097210 */ /* 0x000fc80007f1e0ff */
[----:B------:R-:W-:Y:S02]  /*0c80*/  LEA.HI.X.SX32 R4, R4, R44, 0x1, P0 ;  /* 0x0000002c04047211 */ /* 0x000fe400000f0eff */
[----:B0-----:R-:W-:-:S04]  /*0c90*/  LEA R8, P0, R9, UR6, 0x2 ;  /* 0x0000000609087c11 */ /* 0x001fc8000f8010ff */
[----:B------:R-:W-:-:S05]  /*0ca0*/  LEA.HI.X R9, R9, UR7, R4, 0x2, P0 ;  /* 0x0000000709097c11 */ /* 0x000fca00080f1404 */
[----:B------:R-:W2:Y:S01]  /*0cb0*/  LDG.E R8, desc[UR10][R8.64] ;  /* 0x0000000a08087981 */ /* 0x000ea2000c1e1900 */
[C---:B------:R-:W-:Y:S02]  /*0cc0*/  IMAD R11, R7.reuse, 0x4, R0 ;  /* 0x00000004070b7824 */ /* 0x040fe400078e0200 */
[----:B------:R-:W-:Y:S02]  /*0cd0*/  VIADD R6, R6, 0x1 ;  /* 0x0000000106067836 */ /* 0x000fe40000000000 */
[----:B------:R-:W-:-:S03]  /*0ce0*/  VIADD R7, R7, 0x20 ;  /* 0x0000002007077836 */ /* 0x000fc60000000000 */
[----:B------:R-:W-:Y:S01]  /*0cf0*/  ISETP.NE.AND P0, PT, R6, R13, PT ;  /* 0x0000000d0600720c */ /* 0x000fe20003f05270 */
[----:B--2---:R0:W-:-:S12]  /*0d00*/  STS [R11], R8 ;  /* 0x000000080b007388 */ /* 0x0041d80000000800 */
[----:B------:R-:W-:Y:S05]  /*0d10*/  @P0 BRA `(.L_x_22) ;  /* 0xfffffffc00d00947 */ /* 0x000fea000383ffff */
.L_x_21:
[----:B------:R-:W-:Y:S05]  /*0d20*/  BSYNC.RECONVERGENT B1 ;  /* 0x0000000000017941 */ /* 0x000fea0003800200 */
.L_x_20:
[----:B------:R-:W-:Y:S05]  /*0d30*/  @!P1 BRA `(.L_x_12) ;  /* 0x0000000400e49947 */ /* 0x000fea0003800000 */
[----:B------:R-:W-:Y:S01]  /*0d40*/  IMAD.IADD R4, R3, 0x1, -R7 ;  /* 0x0000000103047824 */ /* 0x000fe200078e0a07 */
[----:B------:R-:W-:Y:S01]  /*0d50*/  BSSY.RECONVERGENT B1, `(.L_x_23) ;  /* 0x0000042000017945 */ /* 0x000fe20003800200 */
[----:B------:R-:W-:-:S03]  /*0d60*/  PLOP3.LUT P0, PT, PT, PT, PT, 0x80, 0x8 ;  /* 0x000000000008781c */ /* 0x000fc60003f0f070 */
[----:B------:R-:W-:-:S13]  /*0d70*/  ISETP.GT.AND P1, PT, R4, 0x180, PT ;  /* 0x000001800400780c */ /* 0x000fda0003f24270 */
[----:B------:R-:W-:Y:S05]  /*0d80*/  @!P1 BRA `(.L_x_24) ;  /* 0x0000000000f89947 */ /* 0x000fea0003800000 */
[----:B------:R-:W-:Y:S01]  /*0d90*/  PLOP3.LUT P0, PT, PT, PT, PT, 0x8, 0x80 ;  /* 0x000000000080781c */ /* 0x000fe20003f0e170 */
[----:B------:R-:W-:-:S12]  /*0da0*/  VIADD R28, R3, 0xfffffe80 ;  /* 0xfffffe80031c7836 */ /* 0x000fd80000000000 */
.L_x_25:
[----:B-1----:R-:W1:Y:S01]  /*0db0*/  LDCU.64 UR12, c[0x0][0x380] ;  /* 0x00007000ff0c77ac */ /* 0x002e620008000a00 */
[C---:B------:R-:W-:Y:S01]  /*0dc0*/  IMAD R9, R48.reuse, R3, R7 ;  /* 0x0000000330097224 */ /* 0x040fe200078e0207 */
[C---:B------:R-:W-:Y:S01]  /*0dd0*/  IADD3 R4, PT, PT, R7.reuse, 0x80, RZ ;  /* 0x0000008007047810 */ /* 0x040fe20007ffe0ff */
[C---:B------:R-:W-:Y:S02]  /*0de0*/  VIADD R6, R7.reuse, 0x100 ;  /* 0x0000010007067836 */ /* 0x040fe40000000000 */
[----:B0-----:R-:W-:Y:S01]  /*0df0*/  VIADD R8, R7, 0x180 ;  /* 0x0000018007087836 */ /* 0x001fe20000000000 */
[----:B------:R-:W-:Y:S01]  /*0e00*/  IADD3 R10, P1, PT, R49, R9, RZ ;  /* 0x00000009310a7210 */ /* 0x000fe20007f3e0ff */
[CC--:B------:R-:W-:Y:S02]  /*0e10*/  IMAD R4, R48.reuse, R3.reuse, R4 ;  /* 0x0000000330047224 */ /* 0x0c0fe400078e0204 */
[CC--:B------:R-:W-:Y:S01]  /*0e20*/  IMAD R6, R48.reuse, R3.reuse, R6 ;  /* 0x0000000330067224 */ /* 0x0c0fe200078e0206 */
[----:B------:R-:W-:Y:S01]  /*0e30*/  LEA.HI.X.SX32 R15, R9, R44, 0x1, P1 ;  /* 0x0000002c090f7211 */ /* 0x000fe200008f0eff */
[----:B------:R-:W-:Y:S01]  /*0e40*/  IMAD R8, R48, R3, R8 ;  /* 0x0000000330087224 */ /* 0x000fe200078e0208 */
[----:B------:R-:W-:-:S02]  /*0e50*/  IADD3 R13, P1, PT, R49, R4, RZ ;  /* 0x00000004310d7210 */ /* 0x000fc40007f3e0ff */
[C---:B------:R-:W-:Y:S02]  /*0e60*/  IADD3 R11, P2, PT, R49.reuse, R6, RZ ;  /* 0x00000006310b7210 */ /* 0x040fe40007f5e0ff */
[----:B------:R-:W-:Y:S02]  /*0e70*/  IADD3 R9, P3, PT, R49, R8, RZ ;  /* 0x0000000831097210 */ /* 0x000fe40007f7e0ff */
[----:B-1----:R-:W-:Y:S02]  /*0e80*/  LEA R14, P4, R10, UR12, 0x2 ;  /* 0x0000000c0a0e7c11 */ /* 0x002fe4000f8810ff */
[-C--:B------:R-:W-:Y:S02]  /*0e90*/  LEA.HI.X.SX32 R16, R4, R44.reuse, 0x1, P1 ;  /* 0x0000002c04107211 */ /* 0x080fe400008f0eff */
[----:B------:R-:W-:Y:S02]  /*0ea0*/  LEA.HI.X R15, R10, UR13, R15, 0x2, P4 ;  /* 0x0000000d0a0f7c11 */ /* 0x000fe4000a0f140f */
[----:B------:R-:W-:-:S02]  /*0eb0*/  LEA.HI.X.SX32 R6, R6, R44, 0x1, P2 ;  /* 0x0000002c06067211 */ /* 0x000fc400010f0eff */
[----:B------:R-:W-:Y:S01]  /*0ec0*/  LEA.HI.X.SX32 R4, R8, R44, 0x1, P3 ;  /* 0x0000002c08047211 */ /* 0x000fe200018f0eff */
[----:B------:R-:W2:Y:S01]  /*0ed0*/  LDG.E R17, desc[UR10][R14.64+0x180] ;  /* 0x0001800a0e117981 */ /* 0x000ea2000c1e1900 */
[----:B------:R-:W-:Y:S02]  /*0ee0*/  LEA R12, P1, R13, UR12, 0x2 ;  /* 0x0000000c0d0c7c11 */ /* 0x000fe4000f8210ff */
[----:B------:R-:W-:Y:S02]  /*0ef0*/  LEA R10, P2, R11, UR12, 0x2 ;  /* 0x0000000c0b0a7c11 */ /* 0x000fe4000f8410ff */
[----:B------:R-:W-:Y:S02]  /*0f00*/  LEA R8, P3, R9, UR12, 0x2 ;  /* 0x0000000c09087c11 */ /* 0x000fe4000f8610ff */
[----:B------:R-:W-:Y:S02]  /*0f10*/  LEA.HI.X R13, R13, UR13, R16, 0x2, P1 ;  /* 0x0000000d0d0d7c11 */ /* 0x000fe400088f1410 */
[----:B------:R-:W-:Y:S01]  /*0f20*/  LEA.HI.X R11, R11, UR13, R6, 0x2, P2 ;  /* 0x0000000d0b0b7c11 */ /* 0x000fe200090f1406 */
[----:B------:R-:W3:Y:S01]  /*0f30*/  LDG.E R16, desc[UR10][R14.64+0x100] ;  /* 0x0001000a0e107981 */ /* 0x000ee2000c1e1900 */
[----:B------:R-:W-:-:S03]  /*0f40*/  LEA.HI.X R9, R9, UR13, R4, 0x2, P3 ;  /* 0x0000000d09097c11 */ /* 0x000fc600098f1404 */
[----:B------:R-:W4:Y:S04]  /*0f50*/  LDG.E R4, desc[UR10][R14.64] ;  /* 0x0000000a0e047981 */ /* 0x000f28000c1e1900 */
[----:B------:R-:W5:Y:S04]  /*0f60*/  LDG.E R6, desc[UR10][R14.64+0x80] ;  /* 0x0000800a0e067981 */ /* 0x000f68000c1e1900 */
        /* <DEDUP_REMOVED lines=11> */
[----:B------:R-:W5:Y:S01]  /*1020*/  LDG.E R15, desc[UR10][R8.64+0x180] ;  /* 0x0001800a080f7981 */ /* 0x000f62000c1e1900 */
[----:B------:R-:W-:-:S02]  /*1030*/  IMAD R29, R7, 0x4, R0 ;  /* 0x00000004071d7824 */ /* 0x000fc400078e0200 */
[----:B------:R-:W-:-:S05]  /*1040*/  VIADD R7, R7, 0x200 ;  /* 0x0000020007077836 */ /* 0x000fca0000000000 */
[----:B------:R-:W-:Y:S01]  /*1050*/  ISETP.GE.AND P1, PT, R7, R28, PT ;  /* 0x0000001c0700720c */ /* 0x000fe20003f26270 */
[----:B--2---:R1:W-:Y:S04]  /*1060*/  STS [R29+0x180], R17 ;  /* 0x000180111d007388 */ /* 0x0043e80000000800 */
[----:B---3--:R1:W-:Y:S04]  /*1070*/  STS [R29+0x100], R16 ;  /* 0x000100101d007388 */ /* 0x0083e80000000800 */
[----:B----4-:R1:W-:Y:S04]  /*1080*/  STS [R29], R4 ;  /* 0x000000041d007388 */ /* 0x0103e80000000800 */
[----:B-----5:R1:W-:Y:S04]  /*1090*/  STS [R29+0x80], R6 ;  /* 0x000080061d007388 */ /* 0x0203e80000000800 */
[----:B------:R1:W-:Y:S04]  /*10a0*/  STS [R29+0x200], R18 ;  /* 0x000200121d007388 */ /* 0x0003e80000000800 */
        /* <DEDUP_REMOVED lines=10> */
[----:B------:R1:W-:Y:S01]  /*1150*/  STS [R29+0x780], R15 ;  /* 0x0007800f1d007388 */ /* 0x0003e20000000800 */
[----:B------:R-:W-:Y:S05]  /*1160*/  @!P1 BRA `(.L_x_25) ;  /* 0xfffffffc00109947 */ /* 0x000fea000383ffff */
.L_x_24:
[----:B------:R-:W-:Y:S05]  /*1170*/  BSYNC.RECONVERGENT B1 ;  /* 0x0000000000017941 */ /* 0x000fea0003800200 */
.L_x_23:
[----:B-1----:R-:W-:Y:S01]  /*1180*/  IMAD.IADD R4, R3, 0x1, -R7 ;  /* 0x0000000103047824 */ /* 0x002fe200078e0a07 */
[----:B------:R-:W-:Y:S04]  /*1190*/  BSSY.RECONVERGENT B1, `(.L_x_26) ;  /* 0x0000022000017945 */ /* 0x000fe80003800200 */
[----:B------:R-:W-:-:S13]  /*11a0*/  ISETP.GT.AND P1, PT, R4, 0x80, PT ;  /* 0x000000800400780c */ /* 0x000fda0003f24270 */
[----:B------:R-:W-:Y:S05]  /*11b0*/  @!P1 BRA `(.L_x_27) ;  /* 0x00000000007c9947 */ /* 0x000fea0003800000 */
[----:B------:R-:W1:Y:S01]  /*11c0*/  LDCU.64 UR12, c[0x0][0x380] ;  /* 0x00007000ff0c77ac */ /* 0x000e620008000a00 */
[----:B------:R-:W-:Y:S01]  /*11d0*/  IMAD R4, R48, R3, R7 ;  /* 0x0000000330047224 */ /* 0x000fe200078e0207 */
[----:B------:R-:W-:-:S04]  /*11e0*/  IADD3 R6, PT, PT, R7, 0x80, RZ ;  /* 0x0000008007067810 */ /* 0x000fc80007ffe0ff */
[----:B------:R-:W-:Y:S01]  /*11f0*/  IADD3 R9, P0, PT, R49, R4, RZ ;  /* 0x0000000431097210 */ /* 0x000fe20007f1e0ff */
[----:B------:R-:W-:-:S03]  /*1200*/  IMAD R6, R48, R3, R6 ;  /* 0x0000000330067224 */ /* 0x000fc600078e0206 */
[----:B------:R-:W-:Y:S02]  /*1210*/  LEA.HI.X.SX32 R10, R4, R44, 0x1, P0 ;  /* 0x0000002c040a7211 */ /* 0x000fe400000f0eff */
[----:B------:R-:W-:-:S04]  /*1220*/  IADD3 R4, P1, PT, R49, R6, RZ ;  /* 0x0000000631047210 */ /* 0x000fc80007f3e0ff */
[----:B0-----:R-:W-:Y:S02]  /*1230*/  LEA.HI.X.SX32 R11, R6, R44, 0x1, P1 ;  /* 0x0000002c060b7211 */ /* 0x001fe400008f0eff */
[----:B-1----:R-:W-:-:S04]  /*1240*/  LEA R8, P0, R9, UR12, 0x2 ;  /* 0x0000000c09087c11 */ /* 0x002fc8000f8010ff */
[----:B------:R-:W-:Y:S02]  /*1250*/  LEA.HI.X R9, R9, UR13, R10, 0x2, P0 ;  /* 0x0000000d09097c11 */ /* 0x000fe400080f140a */
[----:B------:R-:W-:-:S03]  /*1260*/  LEA R10, P0, R4, UR12, 0x2 ;  /* 0x0000000c040a7c11 */ /* 0x000fc6000f8010ff */
[----:B------:R-:W2:Y:S01]  /*1270*/  LDG.E R6, desc[UR10][R8.64+0x80] ;  /* 0x0000800a08067981 */ /* 0x000ea2000c1e1900 */
[----:B------:R-:W-:-:S03]  /*1280*/  LEA.HI.X R11, R4, UR13, R11, 0x2, P0 ;  /* 0x0000000d040b7c11 */ /* 0x000fc600080f140b */
[----:B------:R-:W3:Y:S04]  /*1290*/  LDG.E R4, desc[UR10][R8.64] ;  /* 0x0000000a08047981 */ /* 0x000ee8000c1e1900 */
[----:B------:R-:W4:Y:S04]  /*12a0*/  LDG.E R12, desc[UR10][R8.64+0x100] ;  /* 0x0001000a080c7981 */ /* 0x000f28000c1e1900 */
[----:B------:R-:W5:Y:S04]  /*12b0*/  LDG.E R14, desc[UR10][R8.64+0x180] ;  /* 0x0001800a080e7981 */ /* 0x000f68000c1e1900 */
[----:B------:R-:W5:Y:S04]  /*12c0*/  LDG.E R16, desc[UR10][R10.64] ;  /* 0x0000000a0a107981 */ /* 0x000f68000c1e1900 */
[----:B------:R-:W5:Y:S04]  /*12d0*/  LDG.E R18, desc[UR10][R10.64+0x80] ;  /* 0x0000800a0a127981 */ /* 0x000f68000c1e1900 */
[----:B------:R-:W5:Y:S04]  /*12e0*/  LDG.E R20, desc[UR10][R10.64+0x100] ;  /* 0x0001000a0a147981 */ /* 0x000f68000c1e1900 */
[----:B------:R-:W5:Y:S01]  /*12f0*/  LDG.E R22, desc[UR10][R10.64+0x180] ;  /* 0x0001800a0a167981 */ /* 0x000f62000c1e1900 */
[C---:B------:R-:W-:Y:S01]  /*1300*/  IMAD R13, R7.reuse, 0x4, R0 ;  /* 0x00000004070d7824 */ /* 0x040fe200078e0200 */
[----:B------:R-:W-:Y:S01]  /*1310*/  PLOP3.LUT P0, PT, PT, PT, PT, 0x8, 0x80 ;  /* 0x000000000080781c */ /* 0x000fe20003f0e170 */
[----:B------:R-:W-:-:S03]  /*1320*/  VIADD R7, R7, 0x100 ;  /* 0x0000010007077836 */ /* 0x000fc60000000000 */
[----:B--2---:R1:W-:Y:S04]  /*1330*/  STS [R13+0x80], R6 ;  /* 0x000080060d007388 */ /* 0x0043e80000000800 */
[----:B---3--:R1:W-:Y:S04]  /*1340*/  STS [R13], R4 ;  /* 0x000000040d007388 */ /* 0x0083e80000000800 */
[----:B----4-:R1:W-:Y:S04]  /*1350*/  STS [R13+0x100], R12 ;  /* 0x0001000c0d007388 */ /* 0x0103e80000000800 */
[----:B-----5:R1:W-:Y:S04]  /*1360*/  STS [R13+0x180], R14 ;  /* 0x0001800e0d007388 */ /* 0x0203e80000000800 */
[----:B------:R1:W-:Y:S04]  /*1370*/  STS [R13+0x200], R16 ;  /* 0x000200100d007388 */ /* 0x0003e80000000800 */
[----:B------:R1:W-:Y:S04]  /*1380*/  STS [R13+0x280], R18 ;  /* 0x000280120d007388 */ /* 0x0003e80000000800 */
[----:B------:R1:W-:Y:S04]  /*1390*/  STS [R13+0x300], R20 ;  /* 0x000300140d007388 */ /* 0x0003e80000000800 */
[----:B------:R1:W-:Y:S02]  /*13a0*/  STS [R13+0x380], R22 ;  /* 0x000380160d007388 */ /* 0x0003e40000000800 */
.L_x_27:
[----:B------:R-:W-:Y:S05]  /*13b0*/  BSYNC.RECONVERGENT B1 ;  /* 0x0000000000017941 */ /* 0x000fea0003800200 */
.L_x_26:
[----:B------:R-:W-:-:S13]  /*13c0*/  ISETP.LT.OR P0, PT, R7, R3, P0 ;  /* 0x000000030700720c */ /* 0x000fda0000701670 */
[----:B------:R-:W-:Y:S05]  /*13d0*/  @!P0 BRA `(.L_x_12) ;  /* 0x00000000003c8947 */ /* 0x000fea0003800000 */
[----:B------:R-:W0:Y:S01]  /*13e0*/  LDCU.64 UR12, c[0x0][0x380] ;  /* 0x00007000ff0c77ac */ /* 0x000e220008000a00 */
[----:B-1----:R-:W-:-:S05]  /*13f0*/  IMAD R4, R48, R3, R7 ;  /* 0x0000000330047224 */ /* 0x002fca00078e0207 */
[----:B------:R-:W-:-:S04]  /*1400*/  IADD3 R6, P0, PT, R49, R4, RZ ;  /* 0x0000000431067210 */ /* 0x000fc80007f1e0ff */
[----:B------:R-:W-:Y:S02]  /*1410*/  LEA.HI.X.SX32 R9, R4, R44, 0x1, P0 ;  /* 0x0000002c04097211 */ /* 0x000fe400000f0eff */
[----:B0-----:R-:W-:-:S04]  /*1420*/  LEA R8, P0, R6, UR12, 0x2 ;  /* 0x0000000c06087c11 */ /* 0x001fc8000f8010ff */
[----:B------:R-:W-:-:S05]  /*1430*/  LEA.HI.X R9, R6, UR13, R9, 0x2, P0 ;  /* 0x0000000d06097c11 */ /* 0x000fca00080f1409 */
[----:B------:R-:W2:Y:S04]  /*1440*/  LDG.E R4, desc[UR10][R8.64] ;  /* 0x0000000a08047981 */ /* 0x000ea8000c1e1900 */
[----:B------:R-:W3:Y:S04]  /*1450*/  LDG.E R6, desc[UR10][R8.64+0x80] ;  /* 0x0000800a08067981 */ /* 0x000ee8000c1e1900 */
[----:B------:R-:W4:Y:S04]  /*1460*/  LDG.E R10, desc[UR10][R8.64+0x100] ;  /* 0x0001000a080a7981 */ /* 0x000f28000c1e1900 */
[----:B------:R-:W5:Y:S01]  /*1470*/  LDG.E R12, desc[UR10][R8.64+0x180] ;  /* 0x0001800a080c7981 */ /* 0x000f62000c1e1900 */
[----:B------:R-:W-:-:S05]  /*1480*/  IMAD R7, R7, 0x4, R0 ;  /* 0x0000000407077824 */ /* 0x000fca00078e0200 */
[----:B--2---:R0:W-:Y:S04]  /*1490*/  STS [R7], R4 ;  /* 0x0000000407007388 */ /* 0x0041e80000000800 */
[----:B---3--:R0:W-:Y:S04]  /*14a0*/  STS [R7+0x80], R6 ;  /* 0x0000800607007388 */ /* 0x0081e80000000800 */
[----:B----4-:R0:W-:Y:S04]  /*14b0*/  STS [R7+0x100], R10 ;  /* 0x0001000a07007388 */ /* 0x0101e80000000800 */
[----:B-----5:R0:W-:Y:S02]  /*14c0*/  STS [R7+0x180], R12 ;  /* 0x0001800c07007388 */ /* 0x0201e40000000800 */
.L_x_12:
[----:B------:R-:W-:Y:S05]  /*14d0*/  BSYNC.RECONVERGENT B0 ;  /* 0x0000000000007941 */ /* 0x000fea0003800200 */
.L_x_10:
[----:B------:R-:W-:Y:S01]  /*14e0*/  BAR.SYNC.DEFER_BLOCKING 0x0 ;  /* 0x0000000000007b1d */ /* 0x000fe20000010000 */
[----:B------:R-:W-:-:S13]  /*14f0*/  ISETP.GE.AND P0, PT, R2, 0x1, PT ;  /* 0x000000010200780c */ /* 0x000fda0003f06270 */
[----:B------:R-:W-:Y:S05]  /*1500*/  @!P0 BRA `(.L_x_28) ;  /* 0x0000002800548947 */ /* 0x000fea0003800000 */
[----:B012---:R-:W-:Y:S01]  /*1510*/  I2FP.F32.S32 R4, R3 ;  /* 0x0000000300047245 */ /* 0x007fe20000201400 */
[----:B------:R-:W-:Y:S01]  /*1520*/  UIADD3 UR5, UPT, UPT, UR4, 0x2000, URZ ;  /* 0x0000200004057890 */ /* 0x000fe2000fffe0ff */
[CC--:B------:R-:W-:Y:S01]  /*1530*/  LEA R8, R5.reuse, R50.reuse, 0x6 ;  /* 0x0000003205087211 */ /* 0x0c0fe200078e30ff */
[----:B------:R-:W-:Y:S01]  /*1540*/  UIADD3 UR6, UPT, UPT, UR4, 0x4000, URZ ;  /* 0x0000400004067890 */ /* 0x000fe2000fffe0ff */
[----:B------:R0:W1:Y:S01]  /*1550*/  MUFU.RSQ R13, R4 ;  /* 0x00000004000d7308 */ /* 0x0000620000001400 */
[----:B------:R-:W-:Y:S01]  /*1560*/  VIADD R2, R4, 0xf3000000 ;  /* 0xf300000004027836 */ /* 0x000fe20000000000 */
[----:B------:R-:W-:Y:S01]  /*1570*/  UIADD3 UR7, UPT, UPT, UR4, 0x6000, URZ ;  /* 0x0000600004077890 */ /* 0x000fe2000fffe0ff */
[----:B------:R-:W-:Y:S01]  /*1580*/  LOP3.LUT R0, RZ, R50, RZ, 0x33, !PT ;  /* 0x00000032ff007212 */ /* 0x000fe200078e33ff */
[----:B------:R-:W-:Y:S01]  /*1590*/  UIADD3 UR4, UPT, UPT, UR4, 0x7000, URZ ;  /* 0x0000700004047890 */ /* 0x000fe2000fffe0ff */
[----:B------:R-:W-:Y:S01]  /*15a0*/  LEA R8, R8, 0x200, 0x2 ;  /* 0x0000020008087811 */ /* 0x000fe200078e10ff */
[----:B------:R-:W-:Y:S01]  /*15b0*/  ULEA UR5, UR8, UR5, 0x18 ;  /* 0x0000000508057291 */ /* 0x000fe2000f8ec0ff */
[----:B------:R-:W-:Y:S01]  /*15c0*/  ISETP.GT.U32.AND P0, PT, R2, 0x727fffff, PT ;  /* 0x727fffff0200780c */ /* 0x000fe20003f04070 */
[----:B------:R-:W-:Y:S01]  /*15d0*/  ULEA UR7, UR8, UR7, 0x18 ;  /* 0x0000000708077291 */ /* 0x000fe2000f8ec0ff */
[----:B------:R-:W-:Y:S01]  /*15e0*/  IMAD.IADD R0, R0, 0x1, R3 ;  /* 0x0000000100007824 */ /* 0x000fe200078e0203 */
[----:B------:R-:W-:Y:S01]  /*15f0*/  ULEA UR4, UR8, UR4, 0x18 ;  /* 0x0000000408047291 */ /* 0x000fe2000f8ec0ff */
[----:B------:R-:W-:Y:S01]  /*1600*/  VIADD R2, R50, 0x60 ;  /* 0x0000006032027836 */ /* 0x000fe20000000000 */
[----:B------:R-:W-:Y:S01]  /*1610*/  ULEA UR6, UR8, UR6, 0x18 ;  /* 0x0000000608067291 */ /* 0x000fe2000f8ec0ff */
[C---:B------:R-:W-:Y:S01]  /*1620*/  LEA R9, R5.reuse, UR5, 0x8 ;  /* 0x0000000505097c11 */ /* 0x040fe2000f8e40ff */
[----:B------:R-:W-:Y:S01]  /*1630*/  VIADD R3, R8, UR5 ;  /* 0x0000000508037c36 */ /* 0x000fe20008000000 */
[----:B------:R-:W-:-:S02]  /*1640*/  LEA R7, R5, UR7, 0x7 ;  /* 0x0000000705077c11 */ /* 0x000fc4000f8e38ff */
[C---:B------:R-:W-:Y:S01]  /*1650*/  LEA R11, R5.reuse, UR4, 0x7 ;  /* 0x00000004050b7c11 */ /* 0x040fe2000f8e38ff */
[----:B------:R-:W-:Y:S01]  /*1660*/  VIADD R8, R8, UR6 ;  /* 0x0000000608087c36 */ /* 0x000fe20008000000 */
[----:B------:R-:W-:Y:S01]  /*1670*/  LEA R5, R5, UR6, 0x8 ;  /* 0x0000000605057c11 */ /* 0x000fe2000f8e40ff */
[C---:B------:R-:W-:Y:S01]  /*1680*/  IMAD R40, R50.reuse, 0x4, R7 ;  /* 0x0000000432287824 */ /* 0x040fe200078e0207 */
[C---:B------:R-:W-:Y:S01]  /*1690*/  LEA R41, R50.reuse, UR5, 0x8 ;  /* 0x0000000532297c11 */ /* 0x040fe2000f8e40ff */
[C---:B------:R-:W-:Y:S01]  /*16a0*/  IMAD R11, R50.reuse, 0x4, R11 ;  /* 0x00000004320b7824 */ /* 0x040fe200078e020b */
[C---:B------:R-:W-:Y:S01]  /*16b0*/  LEA R9, R50.reuse, R9, 0x2 ;  /* 0x0000000932097211 */ /* 0x040fe200078e10ff */
[----:B------:R-:W-:Y:S01]  /*16c0*/  IMAD R10, R50, 0x4, R5 ;  /* 0x00000004320a7824 */ /* 0x000fe200078e0205 */
[----:B01----:R-:W-:Y:S06]  /*16d0*/  @!P0 BRA `(.L_x_29) ;  /* 0x0000000000108947 */ /* 0x003fec0003800000 */
[----:B------:R-:W-:-:S07]  /*16e0*/  MOV R12, 0x1700 ;  /* 0x00001700000c7802 */ /* 0x000fce0000000f00 */
[----:B------:R-:W-:Y:S05]  /*16f0*/  CALL.REL.NOINC `($__internal_1_$__cuda_sm20_sqrt_rn_f32_slowpath) ;  /* 0x0000003c00d87944 */ /* 0x000fea0003c00000 */
[----:B------:R-:W-:Y:S01]  /*1700*/  IMAD.MOV.U32 R5, RZ, RZ, R6 ;  /* 0x000000ffff057224 */ /* 0x000fe200078e0006 */
[----:B------:R-:W-:Y:S06]  /*1710*/  BRA `(.L_x_30) ;  /* 0x0000000000107947 */ /* 0x000fec0003800000 */
.L_x_29:
[----:B------:R-:W-:Y:S01]  /*1720*/  FMUL.FTZ R5, R4, R13 ;  /* 0x0000000d04057220 */ /* 0x000fe20000410000 */
[----:B------:R-:W-:-:S03]  /*1730*/  FMUL.FTZ R13, R13, 0.5 ;  /* 0x3f0000000d0d7820 */ /* 0x000fc60000410000 */
[----:B------:R-:W-:-:S04]  /*1740*/  FFMA R4, -R5, R5, R4 ;  /* 0x0000000505047223 */ /* 0x000fc80000000104 */
[----:B------:R-:W-:-:S07]  /*1750*/  FFMA R5, R4, R13, R5 ;  /* 0x0000000d04057223 */ /* 0x000fce0000000005 */
.L_x_30:
[----:B------:R-:W-:-:S05]  /*1760*/  VIADD R4, R5, 0x1800000 ;  /* 0x0180000005047836 */ /* 0x000fca0000000000 */
[----:B------:R-:W-:-:S04]  /*1770*/  LOP3.LUT R4, R4, 0x7f800000, RZ, 0xc0, !PT ;  /* 0x7f80000004047812 */ /* 0x000fc800078ec0ff */
[----:B------:R-:W-:-:S13]  /*1780*/  ISETP.GT.U32.AND P0, PT, R4, 0x1ffffff, PT ;  /* 0x01ffffff0400780c */ /* 0x000fda0003f04070 */
[----:B------:R-:W-:Y:S05]  /*1790*/  @P0 BRA `(.L_x_31) ;  /* 0x0000000000100947 */ /* 0x000fea0003800000 */
[----:B------:R-:W-:-:S07]  /*17a0*/  MOV R14, 0x17c0 ;  /* 0x000017c0000e7802 */ /* 0x000fce0000000f00 */
[----:B------:R-:W-:Y:S05]  /*17b0*/  CALL.REL.NOINC `($__internal_0_$__cuda_sm20_rcp_rn_f32_slowpath) ;  /* 0x0000003800d47944 */ /* 0x000fea0003c00000 */
[----:B------:R-:W-:Y:S01]  /*17c0*/  IMAD.MOV.U32 R46, RZ, RZ, R6 ;  /* 0x000000ffff2e7224 */ /* 0x000fe200078e0006 */
[----:B------:R-:W-:Y:S06]  /*17d0*/  BRA `(.L_x_32) ;  /* 0x0000000000107947 */ /* 0x000fec0003800000 */
.L_x_31:
[----:B------:R-:W0:Y:S02]  /*17e0*/  MUFU.RCP R46, R5 ;  /* 0x00000005002e7308 */ /* 0x000e240000001000 */
[----:B0-----:R-:W-:-:S04]  /*17f0*/  FFMA R4, R46, R5, -1 ;  /* 0xbf8000002e047423 */ /* 0x001fc80000000005 */
[----:B------:R-:W-:-:S04]  /*1800*/  FADD.FTZ R7, -R4, -RZ ;  /* 0x800000ff04077221 */ /* 0x000fc80000010100 */
[----:B------:R-:W-:-:S07]  /*1810*/  FFMA R46, R46, R7, R46 ;  /* 0x000000072e2e7223 */ /* 0x000fce000000002e */
.L_x_32:
[----:B------:R-:W0:Y:S01]  /*1820*/  LDCU UR7, c[0x0][0x3a4] ;  /* 0x00007480ff0777ac */ /* 0x000e220008000800 */
[----:B------:R-:W-:Y:S01]  /*1830*/  IMAD.MOV.U32 R45, RZ, RZ, RZ ;  /* 0x000000ffff2d7224 */ /* 0x000fe200078e00ff */
[----:B0-----:R-:W-:Y:S02]  /*1840*/  ULOP3.LUT UR4, UR7, 0xf, URZ, 0xc0, !UPT ;  /* 0x0000000f07047892 */ /* 0x001fe4000f8ec0ff */
[----:B------:R-:W-:Y:S02]  /*1850*/  ULOP3.LUT UR5, UR7, 0x7, URZ, 0xc0, !UPT ;  /* 0x0000000707057892 */ /* 0x000fe4000f8ec0ff */
[----:B------:R-:W-:Y:S02]  /*1860*/  UIADD3 UR4, UPT, UPT, UR4, -0x1, URZ ;  /* 0xffffffff04047890 */ /* 0x000fe4000fffe0ff */
[----:B------:R-:W-:Y:S02]  /*1870*/  UIADD3 UR5, UPT, UPT, UR5, -0x1, URZ ;  /* 0xffffffff05057890 */ /* 0x000fe4000fffe0ff */
[----:B------:R-:W-:-:S02]  /*1880*/  ULOP3.LUT UR6, UR7, 0x7ffffff0, URZ, 0xc0, !UPT ;  /* 0x7ffffff007067892 */ /* 0x000fc4000f8ec0ff */
[----:B------:R-:W-:Y:S02]  /*1890*/  ULOP3.LUT UP0, URZ, UR7, 0xf, URZ, 0xc0, !UPT ;  /* 0x0000000f07ff7892 */ /* 0x000fe4000f80c0ff */
[----:B------:R-:W-:Y:S02]  /*18a0*/  ULOP3.LUT UP2, URZ, UR7, 0x7, URZ, 0xc0, !UPT ;  /* 0x0000000707ff7892 */ /* 0x000fe4000f84c0ff */
[----:B------:R-:W-:Y:S02]  /*18b0*/  UISETP.GE.U32.AND UP1, UPT, UR4, 0x7, UPT ;  /* 0x000000070400788c */ /* 0x000fe4000bf26070 */
[----:B------:R-:W-:-:S11]  /*18c0*/  UISETP.GE.U32.AND UP3, UPT, UR5, 0x3, UPT ;  /* 0x000000030500788c */ /* 0x000fd6000bf66070 */
.L_x_58:
[----:B0-----:R-:W0:Y:S01]  /*18d0*/  S2R R52, SR_TID.Y ;  /* 0x0000000000347919 */ /* 0x001e220000002200 */
[----:B------:R-:W1:Y:S01]  /*18e0*/  S2UR UR13, SR_CgaCtaId ;  /* 0x00000000000d79c3 */ /* 0x000e620000008800 */
[----:B------:R-:W2:Y:S01]  /*18f0*/  LDCU UR7, c[0x0][0x3a0] ;  /* 0x00007400ff0777ac */ /* 0x000ea20008000800 */
[----:B------:R-:W-:Y:S01]  /*1900*/  LEA.HI R4, R0, 0x1, RZ, 0x1b ;  /* 0x0000000100047811 */ /* 0x000fe200078fd8ff */
[----:B------:R-:W-:Y:S01]  /*1910*/  BSSY.RECONVERGENT B0, `(.L_x_33) ;  /* 0x0000153000007945 */ /* 0x000fe20003800200 */
[----:B------:R-:W-:Y:S02]  /*1920*/  UMOV UR12, 0x400 ;  /* 0x00000400000c7882 */ /* 0x000fe40000000000 */
[----:B------:R-:W-:Y:S01]  /*1930*/  LOP3.LUT R14, R4, 0x3, RZ, 0xc0, !PT ;  /* 0x00000003040e7812 */ /* 0x000fe200078ec0ff */
[----:B------:R-:W-:Y:S01]  /*1940*/  UIADD3 UR4, UPT, UPT, UR12, 0x2000, URZ ;  /* 0x000020000c047890 */ /* 0x000fe2000fffe0ff */
[----:B------:R-:W3:Y:S01]  /*1950*/  LDC.64 R42, c[0x0][0x3a0] ;  /* 0x0000e800ff2a7b82 */ /* 0x000ee20000000a00 */
[----:B------:R-:W-:-:S02]  /*1960*/  UIADD3 UR5, UPT, UPT, UR12, 0x4000, URZ ;  /* 0x000040000c057890 */ /* 0x000fc4000fffe0ff */
[----:B-1----:R-:W-:Y:S02]  /*1970*/  ULEA UR4, UR13, UR4, 0x18 ;  /* 0x000000040d047291 */ /* 0x002fe4000f8ec0ff */
[----:B------:R-:W-:Y:S01]  /*1980*/  ULEA UR5, UR13, UR5, 0x18 ;  /* 0x000000050d057291 */ /* 0x000fe2000f8ec0ff */
[C---:B0-----:R-:W-:Y:S01]  /*1990*/  IMAD R22, R45.reuse, 0x20, R52 ;  /* 0x000000202d167824 */ /* 0x041fe200078e0234 */
[----:B---3--:R-:W-:Y:S01]  /*19a0*/  IADD3 R42, PT, PT, R42, 0x1f, RZ ;  /* 0x0000001f2a2a7810 */ /* 0x008fe20007ffe0ff */
[----:B------:R-:W-:Y:S01]  /*19b0*/  VIADD R45, R45, 0x1 ;  /* 0x000000012d2d7836 */ /* 0x000fe20000000000 */
[----:B------:R-:W-:Y:S02]  /*19c0*/  LEA R18, R52, UR4, 0x8 ;  /* 0x0000000434127c11 */ /* 0x000fe4000f8e40ff */
[----:B--2---:R-:W-:Y:S02]  /*19d0*/  ISETP.GE.AND P0, PT, R22, UR7, PT ;  /* 0x0000000716007c0c */ /* 0x004fe4000bf06270 */
[----:B------:R-:W-:-:S02]  /*19e0*/  SHF.R.U32.HI R42, RZ, 0x5, R42 ;  /* 0x00000005ff2a7819 */ /* 0x000fc4000001162a */
[----:B------:R-:W-:Y:S02]  /*19f0*/  LEA R19, R52, UR5, 0x8 ;  /* 0x0000000534137c11 */ /* 0x000fe4000f8e40ff */
[----:B------:R-:W-:-:S07]  /*1a00*/  ISETP.NE.AND P1, PT, R45, R42, PT ;  /* 0x0000002a2d00720c */ /* 0x000fce0003f25270 */
[----:B------:R-:W-:Y:S06]  /*1a10*/  @!P0 BRA `(.L_x_34) ;  /* 0x00000004001c8947 */ /* 0x000fec0003800000 */
[----:B------:R-:W0:Y:S02]  /*1a20*/  LDCU UR4, c[0x0][0x3a4] ;  /* 0x00007480ff0477ac */ /* 0x000e240008000800 */
[----:B0-----:R-:W-:-:S05]  /*1a30*/  IMAD.U32 R51, RZ, RZ, UR4 ;  /* 0x00000004ff337e24 */ /* 0x001fca000f8e00ff */
[----:B------:R-:W-:-:S13]  /*1a40*/  ISETP.GE.AND P0, PT, R50, R51, PT ;  /* 0x000000333200720c */ /* 0x000fda0003f06270 */
[----:B------:R-:W-:Y:S05]  /*1a50*/  @P0 BRA `(.L_x_35) ;  /* 0x0000001000f80947 */ /* 0x000fea0003800000 */
[----:B------:R-:W-:Y:S01]  /*1a60*/  ISETP.GE.U32.AND P0, PT, R0, 0xe0, PT ;  /* 0x000000e00000780c */ /* 0x000fe20003f06070 */
[----:B------:R-:W-:Y:S01]  /*1a70*/  BSSY.RECONVERGENT B1, `(.L_x_36) ;  /* 0x000001f000017945 */ /* 0x000fe20003800200 */
[----:B------:R-:W-:Y:S01]  /*1a80*/  LOP3.LUT R12, R4, 0x7, RZ, 0xc0, !PT ;  /* 0x00000007040c7812 */ /* 0x000fe200078ec0ff */
[----:B------:R-:W-:-:S03]  /*1a90*/  IMAD.MOV.U32 R7, RZ, RZ, R50 ;  /* 0x000000ffff077224 */ /* 0x000fc600078e0032 */
[----:B------:R-:W-:-:S07]  /*1aa0*/  ISETP.NE.AND P2, PT, R12, RZ, PT ;  /* 0x000000ff0c00720c */ /* 0x000fce0003f45270 */
[----:B------:R-:W-:Y:S06]  /*1ab0*/  @!P0 BRA `(.L_x_37) ;  /* 0x0000000000688947 */ /* 0x000fec0003800000 */
[----:B------:R-:W-:Y:S01]  /*1ac0*/  LOP3.LUT R6, R4, 0xffffff8, RZ, 0xc0, !PT ;  /* 0x0ffffff804067812 */ /* 0x000fe200078ec0ff */
[----:B------:R-:W-:Y:S01]  /*1ad0*/  IMAD.MOV.U32 R4, RZ, RZ, R8 ;  /* 0x000000ffff047224 */ /* 0x000fe200078e0008 */
[----:B------:R-:W-:-:S03]  /*1ae0*/  MOV R5, R3 ;  /* 0x0000000300057202 */ /* 0x000fc60000000f00 */
[----:B------:R-:W-:-:S07]  /*1af0*/  IMAD.MOV R6, RZ, RZ, -R6 ;  /* 0x000000ffff067224 */ /* 0x000fce00078e0a06 */
.L_x_38:
[----:B------:R-:W-:Y:S01]  /*1b00*/  VIADD R6, R6, 0x8 ;  /* 0x0000000806067836 */ /* 0x000fe20000000000 */
[----:B------:R-:W-:Y:S01]  /*1b10*/  STS [R5+-0x200], RZ ;  /* 0xfffe00ff05007388 */ /* 0x000fe20000000800 */
[----:B------:R-:W-:-:S03]  /*1b20*/  VIADD R7, R7, 0x100 ;  /* 0x0000010007077836 */ /* 0x000fc60000000000 */
[----:B------:R-:W-:Y:S01]  /*1b30*/  STS [R4+-0x200], RZ ;  /* 0xfffe00ff04007388 */ /* 0x000fe20000000800 */
[----:B------:R-:W-:-:S03]  /*1b40*/  ISETP.NE.AND P0, PT, R6, RZ, PT ;  /* 0x000000ff0600720c */ /* 0x000fc60003f05270 */
[----:B------:R-:W-:Y:S04]  /*1b50*/  STS [R5+-0x180], RZ ;  /* 0xfffe80ff05007388 */ /* 0x000fe80000000800 */
[----:B------:R-:W-:Y:S04]  /*1b60*/  STS [R4+-0x180], RZ ;  /* 0xfffe80ff04007388 */ /* 0x000fe80000000800 */
[----:B------:R-:W-:Y:S04]  /*1b70*/  STS [R5+-0x100], RZ ;  /* 0xffff00ff05007388 */ /* 0x000fe80000000800 */
[----:B------:R-:W-:Y:S04]  /*1b80*/  STS [R4+-0x100], RZ ;  /* 0xffff00ff04007388 */ /* 0x000fe80000000800 */
[----:B------:R-:W-:Y:S04]  /*1b90*/  STS [R5+-0x80], RZ ;  /* 0xffff80ff05007388 */ /* 0x000fe80000000800 */
[----:B------:R-:W-:Y:S04]  /*1ba0*/  STS [R4+-0x80], RZ ;  /* 0xffff80ff04007388 */ /* 0x000fe80000000800 */
[----:B------:R-:W-:Y:S04]  /*1bb0*/  STS [R5], RZ ;  /* 0x000000ff05007388 */ /* 0x000fe80000000800 */
[----:B------:R-:W-:Y:S04]  /*1bc0*/  STS [R4], RZ ;  /* 0x000000ff04007388 */ /* 0x000fe80000000800 */
[----:B------:R-:W-:Y:S04]  /*1bd0*/  STS [R5+0x80], RZ ;  /* 0x000080ff05007388 */ /* 0x000fe80000000800 */
[----:B------:R-:W-:Y:S04]  /*1be0*/  STS [R4+0x80], RZ ;  /* 0x000080ff04007388 */ /* 0x000fe80000000800 */
[----:B------:R-:W-:Y:S04]  /*1bf0*/  STS [R5+0x100], RZ ;  /* 0x000100ff05007388 */ /* 0x000fe80000000800 */
[----:B------:R-:W-:Y:S04]  /*1c00*/  STS [R4+0x100], RZ ;  /* 0x000100ff04007388 */ /* 0x000fe80000000800 */
[----:B------:R0:W-:Y:S04]  /*1c10*/  STS [R5+0x180], RZ ;  /* 0x000180ff05007388 */ /* 0x0001e80000000800 */
[----:B------:R1:W-:Y:S01]  /*1c20*/  STS [R4+0x180], RZ ;  /* 0x000180ff04007388 */ /* 0x0003e20000000800 */
[----:B0-----:R-:W-:-:S02]  /*1c30*/  VIADD R5, R5, 0x400 ;  /* 0x0000040005057836 */ /* 0x001fc40000000000 */
[----:B-1----:R-:W-:Y:S01]  /*1c40*/  VIADD R4, R4, 0x400 ;  /* 0x0000040004047836 */ /* 0x002fe20000000000 */
[----:B------:R-:W-:Y:S06]  /*1c50*/  @P0 BRA `(.L_x_38) ;  /* 0xfffffffc00a80947 */ /* 0x000fec000383ffff */
.L_x_37:
[----:B------:R-:W-:Y:S05]  /*1c60*/  BSYNC.RECONVERGENT B1 ;  /* 0x0000000000017941 */ /* 0x000fea0003800200 */
.L_x_36:
[----:B------:R-:W-:Y:S05]  /*1c70*/  @!P2 BRA `(.L_x_35) ;  /* 0x000000100070a947 */ /* 0x000fea0003800000 */
[----:B------:R-:W-:Y:S01]  /*1c80*/  IADD3 R4, PT, PT, R12, -0x1, RZ ;  /* 0xffffffff0c047810 */ /* 0x000fe20007ffe0ff */
[----:B------:R-:W-:Y:S01]  /*1c90*/  BSSY.RECONVERGENT B1, `(.L_x_39) ;  /* 0x000000f000017945 */ /* 0x000fe20003800200 */
[----:B------:R-:W-:Y:S02]  /*1ca0*/  ISETP.NE.AND P2, PT, R14, RZ, PT ;  /* 0x000000ff0e00720c */ /* 0x000fe40003f45270 */
[----:B------:R-:W-:-:S13]  /*1cb0*/  ISETP.GE.U32.AND P0, PT, R4, 0x3, PT ;  /* 0x000000030400780c */ /* 0x000fda0003f06070 */
[----:B------:R-:W-:Y:S05]  /*1cc0*/  @!P0 BRA `(.L_x_40) ;  /* 0x00000000002c8947 */ /* 0x000fea0003800000 */
[C---:B------:R-:W-:Y:S02]  /*1cd0*/  IMAD R4, R7.reuse, 0x4, R18 ;  /* 0x0000000407047824 */ /* 0x040fe400078e0212 */
[C---:B------:R-:W-:Y:S02]  /*1ce0*/  IMAD R5, R7.reuse, 0x4, R19 ;  /* 0x0000000407057824 */ /* 0x040fe400078e0213 */
[----:B------:R-:W-:Y:S01]  /*1cf0*/  VIADD R7, R7, 0x80 ;  /* 0x0000008007077836 */ /* 0x000fe20000000000 */
[----:B------:R0:W-:Y:S04]  /*1d00*/  STS [R4], RZ ;  /* 0x000000ff04007388 */ /* 0x0001e80000000800 */
[----:B------:R0:W-:Y:S04]  /*1d10*/  STS [R5], RZ ;  /* 0x000000ff05007388 */ /* 0x0001e80000000800 */
[----:B------:R0:W-:Y:S04]  /*1d20*/  STS [R4+0x80], RZ ;  /* 0x000080ff04007388 */ /* 0x0001e80000000800 */
[----:B------:R0:W-:Y:S04]  /*1d30*/  STS [R5+0x80], RZ ;  /* 0x000080ff05007388 */ /* 0x0001e80000000800 */
[----:B------:R0:W-:Y:S04]  /*1d40*/  STS [R4+0x100], RZ ;  /* 0x000100ff04007388 */ /* 0x0001e80000000800 */
[----:B------:R0:W-:Y:S04]  /*1d50*/  STS [R5+0x100], RZ ;  /* 0x000100ff05007388 */ /* 0x0001e80000000800 */
[----:B------:R0:W-:Y:S04]  /*1d60*/  STS [R4+0x180], RZ ;  /* 0x000180ff04007388 */ /* 0x0001e80000000800 */
[----:B------:R0:W-:Y:S02]  /*1d70*/  STS [R5+0x180], RZ ;  /* 0x000180ff05007388 */ /* 0x0001e40000000800 */
.L_x_40:
[----:B------:R-:W-:Y:S05]  /*1d80*/  BSYNC.RECONVERGENT B1 ;  /* 0x0000000000017941 */ /* 0x000fea0003800200 */
.L_x_39:
[----:B------:R-:W-:Y:S05]  /*1d90*/  @!P2 BRA `(.L_x_35) ;  /* 0x000000100028a947 */ /* 0x000fea0003800000 */
[C---:B------:R-:W-:Y:S02]  /*1da0*/  LOP3.LUT P2, RZ, R0.reuse, 0x60, RZ, 0xc0, !PT ;  /* 0x0000006000ff7812 */ /* 0x040fe4000784c0ff */
[----:B------:R-:W-:-:S11]  /*1db0*/  LOP3.LUT P0, RZ, R0, 0x20, RZ, 0xc0, !PT ;  /* 0x0000002000ff7812 */ /* 0x000fd6000780c0ff */
[C---:B0-----:R-:W-:Y:S02]  /*1dc0*/  @P2 IMAD R4, R7.reuse, 0x4, R18 ;  /* 0x0000000407042824 */ /* 0x041fe400078e0212 */
[C---:B------:R-:W-:Y:S01]  /*1dd0*/  @P2 IMAD R5, R7.reuse, 0x4, R19 ;  /* 0x0000000407052824 */ /* 0x040fe200078e0213 */
[----:B------:R-:W-:Y:S02]  /*1de0*/  @P2 IADD3 R7, PT, PT, R7, 0x40, RZ ;  /* 0x0000004007072810 */ /* 0x000fe40007ffe0ff */
[----:B------:R4:W-:Y:S04]  /*1df0*/  @P2 STS [R4], RZ ;  /* 0x000000ff04002388 */ /* 0x0009e80000000800 */
[----:B------:R4:W-:Y:S04]  /*1e00*/  @P2 STS [R5], RZ ;  /* 0x000000ff05002388 */ /* 0x0009e80000000800 */
[----:B------:R4:W-:Y:S04]  /*1e10*/  @P2 STS [R4+0x80], RZ ;  /* 0x000080ff04002388 */ /* 0x0009e80000000800 */
[----:B------:R4:W-:Y:S01]  /*1e20*/  @P2 STS [R5+0x80], RZ ;  /* 0x000080ff05002388 */ /* 0x0009e20000000800 */
[----:B------:R-:W-:Y:S05]  /*1e30*/  @P0 BRA `(.L_x_35) ;  /* 0x0000001000000947 */ /* 0x000fea0003800000 */
[C---:B------:R-:W-:Y:S02]  /*1e40*/  IMAD R18, R7.reuse, 0x4, R18 ;  /* 0x0000000407127824 */ /* 0x040fe400078e0212 */
[----:B------:R-:W-:-:S03]  /*1e50*/  IMAD R19, R7, 0x4, R19 ;  /* 0x0000000407137824 */ /* 0x000fc600078e0213 */
[----:B------:R0:W-:Y:S04]  /*1e60*/  STS [R18], RZ ;  /* 0x000000ff12007388 */ /* 0x0001e80000000800 */
[----:B------:R0:W-:Y:S01]  /*1e70*/  STS [R19], RZ ;  /* 0x000000ff13007388 */ /* 0x0001e20000000800 */
[----:B------:R-:W-:Y:S05]  /*1e80*/  BRA `(.L_x_35) ;  /* 0x0000000c00ec7947 */ /* 0x000fea0003800000 */
.L_x_34:
[----:B------:R-:W0:Y:S02]  /*1e90*/  LDCU UR4, c[0x0][0x3a4] ;  /* 0x00007480ff0477ac */ /* 0x000e240008000800 */
[----:B0-----:R-:W-:-:S05]  /*1ea0*/  IMAD.U32 R51, RZ, RZ, UR4 ;  /* 0x00000004ff337e24 */ /* 0x001fca000f8e00ff */
[----:B------:R-:W-:-:S13]  /*1eb0*/  ISETP.GE.AND P0, PT, R50, R51, PT ;  /* 0x000000333200720c */ /* 0x000fda0003f06270 */
[----:B------:R-:W-:Y:S05]  /*1ec0*/  @P0 BRA `(.L_x_35) ;  /* 0x0000000c00dc0947 */ /* 0x000fea0003800000 */
[----:B------:R-:W-:Y:S01]  /*1ed0*/  ISETP.NE.AND P2, PT, R14, RZ, PT ;  /* 0x000000ff0e00720c */ /* 0x000fe20003f45270 */
[----:B------:R-:W-:Y:S01]  /*1ee0*/  BSSY.RECONVERGENT B1, `(.L_x_41) ;  /* 0x0000021000017945 */ /* 0x000fe20003800200 */
[----:B------:R-:W-:Y:S01]  /*1ef0*/  ISETP.GE.U32.AND P0, PT, R0, 0x60, PT ;  /* 0x000000600000780c */ /* 0x000fe20003f06070 */
[----:B------:R-:W-:-:S10]  /*1f00*/  IMAD.MOV.U32 R20, RZ, RZ, R50 ;  /* 0x000000ffff147224 */ /* 0x000fd400078e0032 */
[----:B------:R-:W-:Y:S05]  /*1f10*/  @!P2 BRA `(.L_x_42) ;  /* 0x000000000074a947 */ /* 0x000fea0003800000 */
[----:B------:R-:W0:Y:S01]  /*1f20*/  LDCU.64 UR4, c[0x0][0x388] ;  /* 0x00007100ff0477ac */ /* 0x000e220008000a00 */
[----:B------:R-:W-:Y:S01]  /*1f30*/  IMAD R4, R22, R51, R50 ;  /* 0x0000003316047224 */ /* 0x000fe200078e0232 */
[----:B------:R-:W1:Y:S04]  /*1f40*/  LDCU.64 UR8, c[0x0][0x390] ;  /* 0x00007200ff0877ac */ /* 0x000e680008000a00 */
[----:B------:R-:W-:-:S04]  /*1f50*/  IADD3 R7, P2, PT, R49, R4, RZ ;  /* 0x0000000431077210 */ /* 0x000fc80007f5e0ff */
[----:B------:R-:W-:Y:S01]  /*1f60*/  LEA.HI.X.SX32 R4, R4, R44, 0x1, P2 ;  /* 0x0000002c04047211 */ /* 0x000fe200010f0eff */
[----:B------:R-:W-:-:S03]  /*1f70*/  IMAD.SHL.U32 R6, R7, 0x4, RZ ;  /* 0x0000000407067824 */ /* 0x000fc600078e00ff */
[----:B------:R-:W-:Y:S02]  /*1f80*/  SHF.L.U64.HI R7, R7, 0x2, R4 ;  /* 0x0000000207077819 */ /* 0x000fe40000010204 */
[C---:B0-----:R-:W-:Y:S02]  /*1f90*/  IADD3 R4, P2, PT, R6.reuse, UR4, RZ ;  /* 0x0000000406047c10 */ /* 0x041fe4000ff5e0ff */
[----:B-1----:R-:W-:Y:S02]  /*1fa0*/  IADD3 R6, P3, PT, R6, UR8, RZ ;  /* 0x0000000806067c10 */ /* 0x002fe4000ff7e0ff */
[C---:B------:R-:W-:Y:S02]  /*1fb0*/  IADD3.X R5, PT, PT, R7.reuse, UR5, RZ, P2, !PT ;  /* 0x0000000507057c10 */ /* 0x040fe400097fe4ff */
[----:B------:R-:W-:-:S03]  /*1fc0*/  IADD3.X R7, PT, PT, R7, UR9, RZ, P3, !PT ;  /* 0x0000000907077c10 */ /* 0x000fc60009ffe4ff */
[----:B------:R-:W2:Y:S04]  /*1fd0*/  LDG.E R12, desc[UR10][R4.64] ;  /* 0x0000000a040c7981 */ /* 0x000ea8000c1e1900 */
[----:B------:R-:W3:Y:S01]  /*1fe0*/  LDG.E R13, desc[UR10][R6.64] ;  /* 0x0000000a060d7981 */ /* 0x000ee2000c1e1900 */
[----:B------:R-:W-:Y:S02]  /*1ff0*/  ISETP.NE.AND P2, PT, R14, 0x1, PT ;  /* 0x000000010e00780c */ /* 0x000fe40003f45270 */
[----:B------:R-:W-:Y:S01]  /*2000*/  IADD3 R20, PT, PT, R50, 0x20, RZ ;  /* 0x0000002032147810 */ /* 0x000fe20007ffe0ff */
[----:B--2---:R0:W-:Y:S04]  /*2010*/  STS [R9], R12 ;  /* 0x0000000c09007388 */ /* 0x0041e80000000800 */
[----:B---3--:R0:W-:Y:S06]  /*2020*/  STS [R10], R13 ;  /* 0x0000000d0a007388 */ /* 0x0081ec0000000800 */
[----:B------:R-:W-:Y:S05]  /*2030*/  @!P2 BRA `(.L_x_42) ;  /* 0x00000000002ca947 */ /* 0x000fea0003800000 */
[----:B------:R-:W-:Y:S01]  /*2040*/  ISETP.NE.AND P2, PT, R14, 0x2, PT ;  /* 0x000000020e00780c */ /* 0x000fe20003f45270 */
[----:B0-----:R-:W2:Y:S04]  /*2050*/  LDG.E R12, desc[UR10][R4.64+0x80] ;  /* 0x0000800a040c7981 */ /* 0x001ea8000c1e1900 */
[----:B------:R-:W3:Y:S08]  /*2060*/  LDG.E R13, desc[UR10][R6.64+0x80] ;  /* 0x0000800a060d7981 */ /* 0x000ef0000c1e1900 */
[----:B------:R-:W4:Y:S04]  /*2070*/  @P2 LDG.E R14, desc[UR10][R4.64+0x100] ;  /* 0x0001000a040e2981 */ /* 0x000f28000c1e1900 */
[----:B------:R-:W5:Y:S01]  /*2080*/  @P2 LDG.E R15, desc[UR10][R6.64+0x100] ;  /* 0x0001000a060f2981 */ /* 0x000f62000c1e1900 */
[----:B------:R-:W-:-:S02]  /*2090*/  VIADD R20, R50, 0x40 ;  /* 0x0000004032147836 */ /* 0x000fc40000000000 */
[----:B------:R-:W-:Y:S01]  /*20a0*/  @P2 IMAD.MOV.U32 R20, RZ, RZ, R2 ;  /* 0x000000ffff142224 */ /* 0x000fe200078e0002 */
[----:B--2---:R1:W-:Y:S04]  /*20b0*/  STS [R9+0x80], R12 ;  /* 0x0000800c09007388 */ /* 0x0043e80000000800 */
[----:B---3--:R1:W-:Y:S04]  /*20c0*/  STS [R10+0x80], R13 ;  /* 0x0000800d0a007388 */ /* 0x0083e80000000800 */
[----:B----4-:R1:W-:Y:S04]  /*20d0*/  @P2 STS [R9+0x100], R14 ;  /* 0x0001000e09002388 */ /* 0x0103e80000000800 */
[----:B-----5:R1:W-:Y:S02]  /*20e0*/  @P2 STS [R10+0x100], R15 ;  /* 0x0001000f0a002388 */ /* 0x0203e40000000800 */
.L_x_42:
[----:B------:R-:W-:Y:S05]  /*20f0*/  BSYNC.RECONVERGENT B1 ;  /* 0x0000000000017941 */ /* 0x000fea0003800200 */
.L_x_41:
        /* <DEDUP_REMOVED lines=8> */
.L_x_45:
[----:B--2---:R-:W2:Y:S01]  /*2180*/  LDCU.64 UR4, c[0x0][0x388] ;  /* 0x00007100ff0477ac */ /* 0x004ea20008000a00 */
[-C--:B------:R-:W-:Y:S02]  /*2190*/  IMAD R4, R22, R51.reuse, R20 ;  /* 0x0000003316047224 */ /* 0x080fe400078e0214 */
[----:B------:R-:W-:Y:S01]  /*21a0*/  VIADD R5, R20, 0x80 ;  /* 0x0000008014057836 */ /* 0x000fe20000000000 */
[----:B------:R-:W3:Y:S02]  /*21b0*/  LDCU.64 UR8, c[0x0][0x390] ;  /* 0x00007200ff0877ac */ /* 0x000ee40008000a00 */
[----:B-1----:R-:W-:Y:S01]  /*21c0*/  IADD3 R14, P2, PT, R49, R4, RZ ;  /* 0x00000004310e7210 */ /* 0x002fe20007f5e0ff */
[----:B------:R-:W-:-:S03]  /*21d0*/  IMAD R5, R22, R51, R5 ;  /* 0x0000003316057224 */ /* 0x000fc600078e0205 */
[-C--:B0-----:R-:W-:Y:S01]  /*21e0*/  LEA.HI.X.SX32 R13, R4, R44.reuse, 0x1, P2 ;  /* 0x0000002c040d7211 */ /* 0x081fe200010f0eff */
[----:B------:R-:W-:Y:S01]  /*21f0*/  IMAD.SHL.U32 R7, R14, 0x4, RZ ;  /* 0x000000040e077824 */ /* 0x000fe200078e00ff */
[----:B------:R-:W-:Y:S02]  /*2200*/  IADD3 R4, PT, PT, R20, 0x100, RZ ;  /* 0x0000010014047810 */ /* 0x000fe40007ffe0ff */
[----:B------:R-:W-:Y:S02]  /*2210*/  IADD3 R30, P3, PT, R49, R5, RZ ;  /* 0x00000005311e7210 */ /* 0x000fe40007f7e0ff */
[----:B------:R-:W-:Y:S01]  /*2220*/  SHF.L.U64.HI R14, R14, 0x2, R13 ;  /* 0x000000020e0e7819 */ /* 0x000fe2000001020d */
[----:B------:R-:W-:Y:S01]  /*2230*/  IMAD R12, R22, R51, R4 ;  /* 0x00000033160c7224 */ /* 0x000fe200078e0204 */
[----:B--2---:R-:W-:Y:S01]  /*2240*/  IADD3 R6, P2, PT, R7, UR4, RZ ;  /* 0x0000000407067c10 */ /* 0x004fe2000ff5e0ff */
[----:B------:R-:W-:Y:S01]  /*2250*/  VIADD R13, R20, 0x180 ;  /* 0x00000180140d7836 */ /* 0x000fe20000000000 */
[----:B------:R-:W-:-:S02]  /*2260*/  LEA.HI.X.SX32 R5, R5, R44, 0x1, P3 ;  /* 0x0000002c05057211 */ /* 0x000fc400018f0eff */
[----:B---3--:R-:W-:Y:S02]  /*2270*/  IADD3 R4, P3, PT, R7, UR8, RZ ;  /* 0x0000000807047c10 */ /* 0x008fe4000ff7e0ff */
[----:B------:R-:W-:Y:S02]  /*2280*/  IADD3.X R7, PT, PT, R14, UR5, RZ, P2, !PT ;  /* 0x000000050e077c10 */ /* 0x000fe400097fe4ff */
[C---:B------:R-:W-:Y:S01]  /*2290*/  SHF.L.U64.HI R36, R30.reuse, 0x2, R5 ;  /* 0x000000021e247819 */ /* 0x040fe20000010205 */
[----:B------:R-:W-:Y:S01]  /*22a0*/  IMAD.SHL.U32 R30, R30, 0x4, RZ ;  /* 0x000000041e1e7824 */ /* 0x000fe200078e00ff */
[----:B------:R-:W-:Y:S01]  /*22b0*/  IADD3 R35, P2, PT, R49, R12, RZ ;  /* 0x0000000c31237210 */ /* 0x000fe20007f5e0ff */
[----:B------:R-:W-:Y:S01]  /*22c0*/  IMAD R13, R22, R51, R13 ;  /* 0x00000033160d7224 */ /* 0x000fe200078e020d */
[----:B------:R-:W-:Y:S01]  /*22d0*/  IADD3.X R5, PT, PT, R14, UR9, RZ, P3, !PT ;  /* 0x000000090e057c10 */ /* 0x000fe20009ffe4ff */
[----:B------:R-:W2:Y:S01]  /*22e0*/  LDG.E R24, desc[UR10][R6.64] ;  /* 0x0000000a06187981 */ /* 0x000ea2000c1e1900 */
[----:B------:R-:W-:-:S02]  /*22f0*/  LEA.HI.X.SX32 R38, R12, R44, 0x1, P2 ;  /* 0x0000002c0c267211 */ /* 0x000fc400010f0eff */
[----:B------:R-:W-:Y:S01]  /*2300*/  IADD3 R14, P2, PT, R30, UR4, RZ ;  /* 0x000000041e0e7c10 */ /* 0x000fe2000ff5e0ff */
[----:B------:R-:W3:Y:S01]  /*2310*/  LDG.E R23, desc[UR10][R6.64+0x80] ;  /* 0x0000800a06177981 */ /* 0x000ee2000c1e1900 */
[----:B------:R-:W-:Y:S02]  /*2320*/  IADD3 R16, P3, PT, R49, R13, RZ ;  /* 0x0000000d31107210 */ /* 0x000fe40007f7e0ff */
[----:B------:R-:W-:Y:S01]  /*2330*/  IADD3.X R15, PT, PT, R36, UR5, RZ, P2, !PT ;  /* 0x00000005240f7c10 */ /* 0x000fe200097fe4ff */
[----:B------:R-:W4:Y:S01]  /*2340*/  LDG.E R25, desc[UR10][R6.64+0x100] ;  /* 0x0001000a06197981 */ /* 0x000f22000c1e1900 */
[----:B------:R-:W-:-:S03]  /*2350*/  SHF.L.U64.HI R38, R35, 0x2, R38 ;  /* 0x0000000223267819 */ /* 0x000fc60000010226 */
[----:B------:R0:W5:Y:S01]  /*2360*/  LDG.E R29, desc[UR10][R6.64+0x180] ;  /* 0x0001800a061d7981 */ /* 0x000162000c1e1900 */
[----:B------:R-:W-:-:S03]  /*2370*/  IMAD.SHL.U32 R35, R35, 0x4, RZ ;  /* 0x0000000423237824 */ /* 0x000fc600078e00ff */
[----:B------:R-:W3:Y:S01]  /*2380*/  LDG.E R26, desc[UR10][R4.64] ;  /* 0x0000000a041a7981 */ /* 0x000ee2000c1e1900 */
[----:B------:R-:W-:-:S03]  /*2390*/  LEA.HI.X.SX32 R17, R13, R44, 0x1, P3 ;  /* 0x0000002c0d117211 */ /* 0x000fc600018f0eff */
[----:B------:R-:W4:Y:S01]  /*23a0*/  LDG.E R28, desc[UR10][R4.64+0x80] ;  /* 0x0000800a041c7981 */ /* 0x000f22000c1e1900 */
[----:B0-----:R-:W-:-:S03]  /*23b0*/  IADD3 R6, P2, PT, R30, UR8, RZ ;  /* 0x000000081e067c10 */ /* 0x001fc6000ff5e0ff */
[----:B------:R-:W5:Y:S01]  /*23c0*/  LDG.E R27, desc[UR10][R4.64+0x100] ;  /* 0x0001000a041b7981 */ /* 0x000f62000c1e1900 */
[----:B------:R-:W-:-:S03]  /*23d0*/  IADD3.X R7, PT, PT, R36, UR9, RZ, P2, !PT ;  /* 0x0000000924077c10 */ /* 0x000fc600097fe4ff */
[----:B------:R0:W5:Y:S01]  /*23e0*/  LDG.E R33, desc[UR10][R4.64+0x180] ;  /* 0x0001800a04217981 */ /* 0x000162000c1e1900 */
[C---:B------:R-:W-:Y:S02]  /*23f0*/  IADD3 R12, P3, PT, R35.reuse, UR4, RZ ;  /* 0x00000004230c7c10 */ /* 0x040fe4000ff7e0ff */
[C---:B------:R-:W-:Y:S01]  /*2400*/  SHF.L.U64.HI R17, R16.reuse, 0x2, R17 ;  /* 0x0000000210117819 */ /* 0x040fe20000010211 */
[----:B------:R-:W5:Y:S01]  /*2410*/  LDG.E R32, desc[UR10][R14.64] ;  /* 0x0000000a0e207981 */ /* 0x000f62000c1e1900 */
[----:B------:R-:W-:Y:S01]  /*2420*/  IMAD.SHL.U32 R16, R16, 0x4, RZ ;  /* 0x0000000410107824 */ /* 0x000fe200078e00ff */
[----:B------:R-:W-:Y:S02]  /*2430*/  IADD3.X R13, PT, PT, R38, UR5, RZ, P3, !PT ;  /* 0x00000005260d7c10 */ /* 0x000fe40009ffe4ff */
[----:B------:R-:W5:Y:S01]  /*2440*/  LDG.E R31, desc[UR10][R14.64+0x80] ;  /* 0x0000800a0e1f7981 */ /* 0x000f62000c1e1900 */
[----:B0-----:R-:W-:-:S03]  /*2450*/  IADD3 R4, P2, PT, R35, UR8, RZ ;  /* 0x0000000823047c10 */ /* 0x001fc6000ff5e0ff */
[----:B------:R-:W5:Y:S01]  /*2460*/  LDG.E R35, desc[UR10][R6.64] ;  /* 0x0000000a06237981 */ /* 0x000f62000c1e1900 */
[----:B------:R-:W-:-:S03]  /*2470*/  IADD3.X R5, PT, PT, R38, UR9, RZ, P2, !PT ;  /* 0x0000000926057c10 */ /* 0x000fc600097fe4ff */
[----:B------:R-:W5:Y:S04]  /*2480*/  LDG.E R36, desc[UR10][R6.64+0x80] ;  /* 0x0000800a06247981 */ /* 0x000f68000c1e1900 */
[----:B------:R-:W5:Y:S04]  /*2490*/  LDG.E R30, desc[UR10][R14.64+0x100] ;  /* 0x0001000a0e1e7981 */ /* 0x000f68000c1e1900 */
[----:B------:R-:W5:Y:S04]  /*24a0*/  LDG.E R37, desc[UR10][R6.64+0x100] ;  /* 0x0001000a06257981 */ /* 0x000f68000c1e1900 */
[----:B------:R0:W5:Y:S04]  /*24b0*/  LDG.E R34, desc[UR10][R14.64+0x180] ;  /* 0x0001800a0e227981 */ /* 0x000168000c1e1900 */
[----:B------:R-:W5:Y:S04]  /*24c0*/  LDG.E R53, desc[UR10][R6.64+0x180] ;  /* 0x0001800a06357981 */ /* 0x000f68000c1e1900 */
[----:B------:R-:W5:Y:S01]  /*24d0*/  LDG.E R42, desc[UR10][R12.64] ;  /* 0x0000000a0c2a7981 */ /* 0x000f62000c1e1900 */
[----:B0-----:R-:W-:-:S02]  /*24e0*/  IADD3 R14, P3, PT, R16, UR4, RZ ;  /* 0x00000004100e7c10 */ /* 0x001fc4000ff7e0ff */
[----:B------:R-:W-:Y:S01]  /*24f0*/  IADD3 R16, P2, PT, R16, UR8, RZ ;  /* 0x0000000810107c10 */ /* 0x000fe2000ff5e0ff */
[----:B------:R-:W5:Y:S01]  /*2500*/  LDG.E R56, desc[UR10][R4.64] ;  /* 0x0000000a04387981 */ /* 0x000f62000c1e1900 */
[----:B------:R-:W-:-:S03]  /*2510*/  IADD3.X R15, PT, PT, R17, UR5, RZ, P3, !PT ;  /* 0x00000005110f7c10 */ /* 0x000fc60009ffe4ff */
[----:B------:R-:W5:Y:S01]  /*2520*/  LDG.E R39, desc[UR10][R12.64+0x80] ;  /* 0x0000800a0c277981 */ /* 0x000f62000c1e1900 */
[----:B------:R-:W-:-:S03]  /*2530*/  IADD3.X R17, PT, PT, R17, UR9, RZ, P2, !PT ;  /* 0x0000000911117c10 */ /* 0x000fc600097fe4ff */
[----:B------:R-:W5:Y:S04]  /*2540*/  LDG.E R55, desc[UR10][R4.64+0x80] ;  /* 0x0000800a04377981 */ /* 0x000f68000c1e1900 */
[----:B------:R-:W5:Y:S04]  /*2550*/  LDG.E R38, desc[UR10][R12.64+0x100] ;  /* 0x0001000a0c267981 */ /* 0x000f68000c1e1900 */
[----:B------:R-:W5:Y:S04]  /*2560*/  LDG.E R6, desc[UR10][R4.64+0x100] ;  /* 0x0001000a04067981 */ /* 0x000f68000c1e1900 */
[----:B------:R0:W5:Y:S04]  /*2570*/  LDG.E R54, desc[UR10][R12.64+0x180] ;  /* 0x0001800a0c367981 */ /* 0x000168000c1e1900 */
[----:B------:R1:W5:Y:S04]  /*2580*/  LDG.E R7, desc[UR10][R4.64+0x180] ;  /* 0x0001800a04077981 */ /* 0x000368000c1e1900 */
        /* <DEDUP_REMOVED lines=8> */
[C---:B0-----:R-:W-:Y:S01]  /*2610*/  LEA R13, R20.reuse, R18, 0x2 ;  /* 0x00000012140d7211 */ /* 0x041fe200078e10ff */
[----:B-1----:R-:W-:-:S02]  /*2620*/  IMAD R4, R20, 0x4, R19 ;  /* 0x0000000414047824 */ /* 0x002fc400078e0213 */
[----:B------:R-:W-:-:S05]  /*2630*/  VIADD R20, R20, 0x200 ;  /* 0x0000020014147836 */ /* 0x000fca0000000000 */
[----:B------:R-:W-:Y:S01]  /*2640*/  ISETP.GE.AND P2, PT, R20, R21, PT ;  /* 0x000000151400720c */ /* 0x000fe20003f46270 */
[----:B--2---:R2:W-:Y:S04]  /*2650*/  STS [R13], R24 ;  /* 0x000000180d007388 */ /* 0x0045e80000000800 */
[----:B---3--:R2:W-:Y:S04]  /*2660*/  STS [R4], R26 ;  /* 0x0000001a04007388 */ /* 0x0085e80000000800 */
[----:B------:R2:W-:Y:S04]  /*2670*/  STS [R13+0x80], R23 ;  /* 0x000080170d007388 */ /* 0x0005e80000000800 */
[----:B----4-:R2:W-:Y:S04]  /*2680*/  STS [R4+0x80], R28 ;  /* 0x0000801c04007388 */ /* 0x0105e80000000800 */
[----:B------:R2:W-:Y:S04]  /*2690*/  STS [R13+0x100], R25 ;  /* 0x000100190d007388 */ /* 0x0005e80000000800 */
        /* <DEDUP_REMOVED lines=28> */
.L_x_44:
[----:B------:R-:W-:Y:S05]  /*2860*/  BSYNC.RECONVERGENT B1 ;  /* 0x0000000000017941 */ /* 0x000fea0003800200 */
.L_x_43:
[----:B--2---:R-:W-:Y:S01]  /*2870*/  IMAD.IADD R4, R51, 0x1, -R20 ;  /* 0x0000000133047824 */ /* 0x004fe200078e0a14 */
[----:B------:R-:W-:Y:S04]  /*2880*/  BSSY.RECONVERGENT B1, `(.L_x_46) ;  /* 0x000003c000017945 */ /* 0x000fe80003800200 */
[----:B------:R-:W-:-:S13]  /*2890*/  ISETP.GT.AND P2, PT, R4, 0x80, PT ;  /* 0x000000800400780c */ /* 0x000fda0003f44270 */
[----:B------:R-:W-:Y:S05]  /*28a0*/  @!P2 BRA `(.L_x_47) ;  /* 0x0000000000e4a947 */ /* 0x000fea0003800000 */
[----:B------:R-:W2:Y:S01]  /*28b0*/  LDCU.64 UR4, c[0x0][0x388] ;  /* 0x00007100ff0477ac */ /* 0x000ea20008000a00 */
[-C--:B------:R-:W-:Y:S02]  /*28c0*/  IMAD R4, R22, R51.reuse, R20 ;  /* 0x0000003316047224 */ /* 0x080fe400078e0214 */
[----:B------:R-:W-:Y:S01]  /*28d0*/  VIADD R5, R20, 0x80 ;  /* 0x0000008014057836 */ /* 0x000fe20000000000 */
[----:B------:R-:W3:Y:S02]  /*28e0*/  LDCU.64 UR8, c[0x0][0x390] ;  /* 0x00007200ff0877ac */ /* 0x000ee40008000a00 */
[----:B------:R-:W-:Y:S01]  /*28f0*/  IADD3 R7, P0, PT, R49, R4, RZ ;  /* 0x0000000431077210 */ /* 0x000fe20007f1e0ff */
[----:B------:R-:W-:-:S03]  /*2900*/  IMAD R5, R22, R51, R5 ;  /* 0x0000003316057224 */ /* 0x000fc600078e0205 */
[-C--:B------:R-:W-:Y:S01]  /*2910*/  LEA.HI.X.SX32 R4, R4, R44.reuse, 0x1, P0 ;  /* 0x0000002c04047211 */ /* 0x080fe200000f0eff */
[----:B------:R-:W-:Y:S01]  /*2920*/  IMAD.SHL.U32 R6, R7, 0x4, RZ ;  /* 0x0000000407067824 */ /* 0x000fe200078e00ff */
[----:B01----:R-:W-:Y:S02]  /*2930*/  IADD3 R13, P3, PT, R49, R5, RZ ;  /* 0x00000005310d7210 */ /* 0x003fe40007f7e0ff */
[----:B------:R-:W-:Y:S02]  /*2940*/  SHF.L.U64.HI R7, R7, 0x2, R4 ;  /* 0x0000000207077819 */ /* 0x000fe40000010204 */
[----:B------:R-:W-:Y:S02]  /*2950*/  LEA.HI.X.SX32 R4, R5, R44, 0x1, P3 ;  /* 0x0000002c05047211 */ /* 0x000fe400018f0eff */
[----:B--2---:R-:W-:Y:S02]  /*2960*/  IADD3 R14, P0, PT, R6, UR4, RZ ;  /* 0x00000004060e7c10 */ /* 0x004fe4000ff1e0ff */
[----:B------:R-:W-:-:S02]  /*2970*/  SHF.L.U32 R12, R13, 0x2, RZ ;  /* 0x000000020d0c7819 */ /* 0x000fc400000006ff */
[----:B---3--:R-:W-:Y:S02]  /*2980*/  IADD3 R6, P2, PT, R6, UR8, RZ ;  /* 0x0000000806067c10 */ /* 0x008fe4000ff5e0ff */
[C---:B------:R-:W-:Y:S02]  /*2990*/  IADD3.X R15, PT, PT, R7.reuse, UR5, RZ, P0, !PT ;  /* 0x00000005070f7c10 */ /* 0x040fe400087fe4ff */
[----:B------:R-:W-:Y:S02]  /*29a0*/  IADD3.X R7, PT, PT, R7, UR9, RZ, P2, !PT ;  /* 0x0000000907077c10 */ /* 0x000fe400097fe4ff */
[----:B------:R-:W-:Y:S01]  /*29b0*/  SHF.L.U64.HI R13, R13, 0x2, R4 ;  /* 0x000000020d0d7819 */ /* 0x000fe20000010204 */
[----:B------:R-:W2:Y:S01]  /*29c0*/  LDG.E R16, desc[UR10][R14.64] ;  /* 0x0000000a0e107981 */ /* 0x000ea2000c1e1900 */
[C---:B------:R-:W-:Y:S02]  /*29d0*/  IADD3 R4, P0, PT, R12.reuse, UR4, RZ ;  /* 0x000000040c047c10 */ /* 0x040fe4000ff1e0ff */
[----:B------:R-:W-:Y:S01]  /*29e0*/  IADD3 R12, P2, PT, R12, UR8, RZ ;  /* 0x000000080c0c7c10 */ /* 0x000fe2000ff5e0ff */
[----:B------:R-:W3:Y:S01]  /*29f0*/  LDG.E R17, desc[UR10][R6.64] ;  /* 0x0000000a06117981 */ /* 0x000ee2000c1e1900 */
[----:B------:R-:W-:-:S03]  /*2a00*/  IADD3.X R5, PT, PT, R13, UR5, RZ, P0, !PT ;  /* 0x000000050d057c10 */ /* 0x000fc600087fe4ff */
[----:B------:R-:W4:Y:S01]  /*2a10*/  LDG.E R24, desc[UR10][R14.64+0x80] ;  /* 0x0000800a0e187981 */ /* 0x000f22000c1e1900 */
[----:B------:R-:W-:-:S03]  /*2a20*/  IADD3.X R13, PT, PT, R13, UR9, RZ, P2, !PT ;  /* 0x000000090d0d7c10 */ /* 0x000fc600097fe4ff */
[----:B------:R-:W5:Y:S04]  /*2a30*/  LDG.E R21, desc[UR10][R6.64+0x80] ;  /* 0x0000800a06157981 */ /* 0x000f68000c1e1900 */
[----:B------:R-:W5:Y:S04]  /*2a40*/  LDG.E R26, desc[UR10][R14.64+0x100] ;  /* 0x0001000a0e1a7981 */ /* 0x000f68000c1e1900 */
[----:B------:R-:W5:Y:S04]  /*2a50*/  LDG.E R23, desc[UR10][R6.64+0x100] ;  /* 0x0001000a06177981 */ /* 0x000f68000c1e1900 */
        /* <DEDUP_REMOVED lines=10> */
[----:B0-----:R-:W-:-:S02]  /*2b00*/  IMAD R15, R20, 0x4, R18 ;  /* 0x00000004140f7824 */ /* 0x001fc400078e0212 */
[C---:B------:R-:W-:Y:S01]  /*2b10*/  IMAD R14, R20.reuse, 0x4, R19 ;  /* 0x00000004140e7824 */ /* 0x040fe200078e0213 */
[----:B------:R-:W-:Y:S01]  /*2b20*/  PLOP3.LUT P0, PT, PT, PT, PT, 0x8, 0x80 ;  /* 0x000000000080781c */ /* 0x000fe20003f0e170 */
[----:B------:R-:W-:Y:S01]  /*2b30*/  VIADD R20, R20, 0x100 ;  /* 0x0000010014147836 */ /* 0x000fe20000000000 */
[----:B--2---:R2:W-:Y:S04]  /*2b40*/  STS [R15], R16 ;  /* 0x000000100f007388 */ /* 0x0045e80000000800 */
[----:B---3--:R2:W-:Y:S04]  /*2b50*/  STS [R14], R17 ;  /* 0x000000110e007388 */ /* 0x0085e80000000800 */
[----:B----4-:R2:W-:Y:S04]  /*2b60*/  STS [R15+0x80], R24 ;  /* 0x000080180f007388 */ /* 0x0105e80000000800 */
        /* <DEDUP_REMOVED lines=12> */
[----:B------:R2:W-:Y:S02]  /*2c30*/  STS [R14+0x380], R33 ;  /* 0x000380210e007388 */ /* 0x0005e40000000800 */
.L_x_47:
[----:B------:R-:W-:Y:S05]  /*2c40*/  BSYNC.RECONVERGENT B1 ;  /* 0x0000000000017941 */ /* 0x000fea0003800200 */
.L_x_46:
[----:B------:R-:W-:-:S13]  /*2c50*/  ISETP.LT.OR P0, PT, R20, R51, P0 ;  /* 0x000000331400720c */ /* 0x000fda0000701670 */
[----:B------:R-:W-:Y:S05]  /*2c60*/  @!P0 BRA `(.L_x_35) ;  /* 0x0000000000748947 */ /* 0x000fea0003800000 */
[----:B------:R-:W3:Y:S01]  /*2c70*/  LDCU.64 UR4, c[0x0][0x388] ;  /* 0x00007100ff0477ac */ /* 0x000ee20008000a00 */
[----:B------:R-:W-:Y:S01]  /*2c80*/  IMAD R22, R22, R51, R20 ;  /* 0x0000003316167224 */ /* 0x000fe200078e0214 */
[----:B------:R-:W4:Y:S04]  /*2c90*/  LDCU.64 UR8, c[0x0][0x390] ;  /* 0x00007200ff0877ac */ /* 0x000f280008000a00 */
[----:B------:R-:W-:-:S04]  /*2ca0*/  IADD3 R5, P0, PT, R49, R22, RZ ;  /* 0x0000001631057210 */ /* 0x000fc80007f1e0ff */
[----:B------:R-:W-:Y:S01]  /*2cb0*/  LEA.HI.X.SX32 R22, R22, R44, 0x1, P0 ;  /* 0x0000002c16167211 */ /* 0x000fe200000f0eff */
[----:B------:R-:W-:-:S03]  /*2cc0*/  IMAD.SHL.U32 R4, R5, 0x4, RZ ;  /* 0x0000000405047824 */ /* 0x000fc600078e00ff */
[----:B------:R-:W-:Y:S02]  /*2cd0*/  SHF.L.U64.HI R5, R5, 0x2, R22 ;  /* 0x0000000205057819 */ /* 0x000fe40000010216 */
[C---:B---3--:R-:W-:Y:S02]  /*2ce0*/  IADD3 R6, P0, PT, R4.reuse, UR4, RZ ;  /* 0x0000000404067c10 */ /* 0x048fe4000ff1e0ff */
[----:B----4-:R-:W-:Y:S02]  /*2cf0*/  IADD3 R4, P2, PT, R4, UR8, RZ ;  /* 0x0000000804047c10 */ /* 0x010fe4000ff5e0ff */
[C---:B------:R-:W-:Y:S02]  /*2d00*/  IADD3.X R7, PT, PT, R5.reuse, UR5, RZ, P0, !PT ;  /* 0x0000000505077c10 */ /* 0x040fe400087fe4ff */
[----:B------:R-:W-:-:S03]  /*2d10*/  IADD3.X R5, PT, PT, R5, UR9, RZ, P2, !PT ;  /* 0x0000000905057c10 */ /* 0x000fc600097fe4ff */
[----:B01----:R-:W3:Y:S04]  /*2d20*/  LDG.E R12, desc[UR10][R6.64] ;  /* 0x0000000a060c7981 */ /* 0x003ee8000c1e1900 */
[----:B--2---:R-:W2:Y:S04]  /*2d30*/  LDG.E R14, desc[UR10][R4.64] ;  /* 0x0000000a040e7981 */ /* 0x004ea8000c1e1900 */
[----:B------:R-:W4:Y:S04]  /*2d40*/  LDG.E R16, desc[UR10][R6.64+0x80] ;  /* 0x0000800a06107981 */ /* 0x000f28000c1e1900 */
[----:B------:R-:W5:Y:S04]  /*2d50*/  LDG.E R22, desc[UR10][R4.64+0x80] ;  /* 0x0000800a04167981 */ /* 0x000f68000c1e1900 */
[----:B------:R-:W5:Y:S04]  /*2d60*/  LDG.E R24, desc[UR10][R6.64+0x100] ;  /* 0x0001000a06187981 */ /* 0x000f68000c1e1900 */
[----:B------:R-:W5:Y:S04]  /*2d70*/  LDG.E R26, desc[UR10][R4.64+0x100] ;  /* 0x0001000a041a7981 */ /* 0x000f68000c1e1900 */
[----:B------:R-:W5:Y:S04]  /*2d80*/  LDG.E R28, desc[UR10][R6.64+0x180] ;  /* 0x0001800a061c7981 */ /* 0x000f68000c1e1900 */
[----:B------:R-:W5:Y:S01]  /*2d90*/  LDG.E R30, desc[UR10][R4.64+0x180] ;  /* 0x0001800a041e7981 */ /* 0x000f62000c1e1900 */
[C---:B------:R-:W-:Y:S01]  /*2da0*/  IMAD R13, R20.reuse, 0x4, R18 ;  /* 0x00000004140d7824 */ /* 0x040fe200078e0212 */
[----:B------:R-:W-:-:S04]  /*2db0*/  LEA R19, R20, R19, 0x2 ;  /* 0x0000001314137211 */ /* 0x000fc800078e10ff */
[----:B---3--:R3:W-:Y:S04]  /*2dc0*/  STS [R13], R12 ;  /* 0x0000000c0d007388 */ /* 0x0087e80000000800 */
[----:B--2---:R3:W-:Y:S04]  /*2dd0*/  STS [R19], R14 ;  /* 0x0000000e13007388 */ /* 0x0047e80000000800 */
[----:B----4-:R3:W-:Y:S04]  /*2de0*/  STS [R13+0x80], R16 ;  /* 0x000080100d007388 */ /* 0x0107e80000000800 */
[----:B-----5:R3:W-:Y:S04]  /*2df0*/  STS [R19+0x80], R22 ;  /* 0x0000801613007388 */ /* 0x0207e80000000800 */
[----:B------:R3:W-:Y:S04]  /*2e00*/  STS [R13+0x100], R24 ;  /* 0x000100180d007388 */ /* 0x0007e80000000800 */
[----:B------:R3:W-:Y:S04]  /*2e10*/  STS [R19+0x100], R26 ;  /* 0x0001001a13007388 */ /* 0x0007e80000000800 */
[----:B------:R3:W-:Y:S04]  /*2e20*/  STS [R13+0x180], R28 ;  /* 0x0001801c0d007388 */ /* 0x0007e80000000800 */
[----:B------:R3:W-:Y:S02]  /*2e30*/  STS [R19+0x180], R30 ;  /* 0x0001801e13007388 */ /* 0x0007e40000000800 */
.L_x_35:
[----:B------:R-:W-:Y:S05]  /*2e40*/  BSYNC.RECONVERGENT B0 ;  /* 0x0000000000007941 */ /* 0x000fea0003800200 */
.L_x_33:
[----:B------:R-:W-:Y:S01]  /*2e50*/  BAR.SYNC.DEFER_BLOCKING 0x0 ;  /* 0x0000000000007b1d */ /* 0x000fe20000010000 */
[----:B------:R-:W-:Y:S01]  /*2e60*/  ISETP.GE.AND P0, PT, R51, 0x1, PT ;  /* 0x000000013300780c */ /* 0x000fe20003f06270 */
[----:B------:R-:W-:-:S04]  /*2e70*/  IMAD.MOV.U32 R35, RZ, RZ, RZ ;  /* 0x000000ffff237224 */ /* 0x000fc800078e00ff */
[----:B------:R-:W-:Y:S08]  /*2e80*/  BSSY.RECONVERGENT B0, `(.L_x_48) ;  /* 0x0000053000007945 */ /* 0x000ff00003800200 */
[----:B------:R-:W-:Y:S05]  /*2e90*/  @!P0 BRA `(.L_x_49) ;  /* 0x0000000400448947 */ /* 0x000fea0003800000 */
[----:B------:R-:W-:Y:S01]  /*2ea0*/  ISETP.GE.U32.AND P0, PT, R51, 0x10, PT ;  /* 0x000000103300780c */ /* 0x000fe20003f06070 */
[----:B------:R-:W-:Y:S01]  /*2eb0*/  ULEA UR4, UR13, UR12, 0x18 ;  /* 0x0000000c0d047291 */ /* 0x000fe2000f8ec0ff */
[----:B------:R-:W-:Y:S01]  /*2ec0*/  BSSY.RECONVERGENT B1, `(.L_x_50) ;  /* 0x0000025000017945 */ /* 0x000fe20003800200 */
[----:B------:R-:W-:Y:S02]  /*2ed0*/  IMAD.MOV.U32 R35, RZ, RZ, RZ ;  /* 0x000000ffff237224 */ /* 0x000fe400078e00ff */
[----:B--23--:R-:W-:Y:S02]  /*2ee0*/  IMAD.MOV.U32 R24, RZ, RZ, RZ ;  /* 0x000000ffff187224 */ /* 0x00cfe400078e00ff */
[----:B------:R-:W-:-:S06]  /*2ef0*/  LEA R42, R52, UR4, 0x8 ;  /* 0x00000004342a7c11 */ /* 0x000fcc000f8e40ff */
[----:B------:R-:W-:Y:S05]  /*2f00*/  @!P0 BRA `(.L_x_51) ;  /* 0x0000000000808947 */ /* 0x000fea0003800000 */
[----:B------:R-:W-:Y:S02]  /*2f10*/  IMAD.MOV.U32 R35, RZ, RZ, RZ ;  /* 0x000000ffff237224 */ /* 0x000fe400078e00ff */
[----:B------:R-:W-:-:S07]  /*2f20*/  IMAD.MOV.U32 R53, RZ, RZ, RZ ;  /* 0x000000ffff357224 */ /* 0x000fce00078e00ff */
.L_x_52:
[C---:B------:R-:W-:Y:S01]  /*2f30*/  LEA R54, R53.reuse, R42, 0x2 ;  /* 0x0000002a35367211 */ /* 0x040fe200078e10ff */
[C---:B------:R-:W-:Y:S02]  /*2f40*/  IMAD R55, R53.reuse, 0x4, R41 ;  /* 0x0000000435377824 */ /* 0x040fe400078e0229 */
[----:B------:R-:W-:Y:S02]  /*2f50*/  VIADD R53, R53, 0x10 ;  /* 0x0000001035357836 */ /* 0x000fe40000000000 */
[----:B0---4-:R-:W-:Y:S03]  /*2f60*/  LDS.128 R4, [R54] ;  /* 0x0000000036047984 */ /* 0x011fe60000000c00 */
[----:B------:R-:W-:Y:S01]  /*2f70*/  ISETP.NE.AND P0, PT, R53, UR6, PT ;  /* 0x0000000635007c0c */ /* 0x000fe2000bf05270 */
[----:B-1----:R-:W0:Y:S04]  /*2f80*/  LDS.128 R12, [R55] ;  /* 0x00000000370c7984 */ /* 0x002e280000000c00 */
[----:B------:R-:W-:Y:S04]  /*2f90*/  LDS.128 R16, [R54+0x10] ;  /* 0x0000100036107984 */ /* 0x000fe80000000c00 */
[----:B------:R-:W1:Y:S04]  /*2fa0*/  LDS.128 R20, [R55+0x10] ;  /* 0x0000100037147984 */ /* 0x000e680000000c00 */
[----:B------:R-:W-:Y:S04]  /*2fb0*/  LDS.128 R24, [R54+0x20] ;  /* 0x0000200036187984 */ /* 0x000fe80000000c00 */
[----:B------:R-:W2:Y:S04]  /*2fc0*/  LDS.128 R28, [R55+0x20] ;  /* 0x00002000371c7984 */ /* 0x000ea80000000c00 */
[----:B------:R-:W-:Y:S01]  /*2fd0*/  LDS.128 R36, [R55+0x30] ;  /* 0x0000300037247984 */ /* 0x000fe20000000c00 */
[----:B0-----:R-:W-:-:S03]  /*2fe0*/  FFMA R4, R4, R12, R35 ;  /* 0x0000000c04047223 */ /* 0x001fc60000000023 */
[----:B------:R-:W0:Y:S01]  /*2ff0*/  LDS.128 R32, [R54+0x30] ;  /* 0x0000300036207984 */ /* 0x000e220000000c00 */
[----:B------:R-:W-:-:S04]  /*3000*/  FFMA R5, R5, R13, R4 ;  /* 0x0000000d05057223 */ /* 0x000fc80000000004 */
[----:B------:R-:W-:-:S04]  /*3010*/  FFMA R6, R6, R14, R5 ;  /* 0x0000000e06067223 */ /* 0x000fc80000000005 */
[----:B------:R-:W-:-:S04]  /*3020*/  FFMA R7, R7, R15, R6 ;  /* 0x0000000f07077223 */ /* 0x000fc80000000006 */
[----:B-1----:R-:W-:-:S04]  /*3030*/  FFMA R16, R16, R20, R7 ;  /* 0x0000001410107223 */ /* 0x002fc80000000007 */
[----:B------:R-:W-:-:S04]  /*3040*/  FFMA R17, R17, R21, R16 ;  /* 0x0000001511117223 */ /* 0x000fc80000000010 */
[----:B------:R-:W-:-:S04]  /*3050*/  FFMA R18, R18, R22, R17 ;  /* 0x0000001612127223 */ /* 0x000fc80000000011 */
[----:B------:R-:W-:-:S04]  /*3060*/  FFMA R19, R19, R23, R18 ;  /* 0x0000001713137223 */ /* 0x000fc80000000012 */
[----:B--2---:R-:W-:-:S04]  /*3070*/  FFMA R24, R24, R28, R19 ;  /* 0x0000001c18187223 */ /* 0x004fc80000000013 */
[----:B------:R-:W-:-:S04]  /*3080*/  FFMA R25, R25, R29, R24 ;  /* 0x0000001d19197223 */ /* 0x000fc80000000018 */
[----:B------:R-:W-:-:S04]  /*3090*/  FFMA R26, R26, R30, R25 ;  /* 0x0000001e1a1a7223 */ /* 0x000fc80000000019 */
[----:B------:R-:W-:-:S04]  /*30a0*/  FFMA R27, R27, R31, R26 ;  /* 0x0000001f1b1b7223 */ /* 0x000fc8000000001a */
[----:B0-----:R-:W-:-:S04]  /*30b0*/  FFMA R32, R32, R36, R27 ;  /* 0x0000002420207223 */ /* 0x001fc8000000001b */
[----:B------:R-:W-:-:S04]  /*30c0*/  FFMA R33, R33, R37, R32 ;  /* 0x0000002521217223 */ /* 0x000fc80000000020 */
[----:B------:R-:W-:-:S04]  /*30d0*/  FFMA R34, R34, R38, R33 ;  /* 0x0000002622227223 */ /* 0x000fc80000000021 */
[----:B------:R-:W-:Y:S01]  /*30e0*/  FFMA R35, R35, R39, R34 ;  /* 0x0000002723237223 */ /* 0x000fe20000000022 */
[----:B------:R-:W-:Y:S06]  /*30f0*/  @P0 BRA `(.L_x_52) ;  /* 0xfffffffc008c0947 */ /* 0x000fec000383ffff */
[----:B------:R-:W-:-:S07]  /*3100*/  IMAD.U32 R24, RZ, RZ, UR6 ;  /* 0x00000006ff187e24 */ /* 0x000fce000f8e00ff */
.L_x_51:
[----:B------:R-:W-:Y:S05]  /*3110*/  BSYNC.RECONVERGENT B1 ;  /* 0x0000000000017941 */ /* 0x000fea0003800200 */
.L_x_50:
[----:B------:R-:W-:Y:S05]  /*3120*/  BRA.U !UP0, `(.L_x_49) ;  /* 0x0000000108a07547 */ /* 0x000fea000b800000 */
[----:B------:R-:W-:Y:S05]  /*3130*/  BRA.U !UP1, `(.L_x_53) ;  /* 0x00000001093c7547 */ /* 0x000fea000b800000 */
[C---:B------:R-:W-:Y:S02]  /*3140*/  IMAD R25, R24.reuse, 0x4, R42 ;  /* 0x0000000418197824 */ /* 0x040fe400078e022a */
[C---:B------:R-:W-:Y:S01]  /*3150*/  IMAD R26, R24.reuse, 0x4, R41 ;  /* 0x00000004181a7824 */ /* 0x040fe200078e0229 */
[----:B------:R-:W-:Y:S02]  /*3160*/  IADD3 R24, PT, PT, R24, 0x8, RZ ;  /* 0x0000000818187810 */ /* 0x000fe40007ffe0ff */
[----:B0---4-:R-:W-:Y:S04]  /*3170*/  LDS.128 R4, [R25] ;  /* 0x0000000019047984 */ /* 0x011fe80000000c00 */
[----:B-1----:R-:W0:Y:S04]  /*3180*/  LDS.128 R12, [R26] ;  /* 0x000000001a0c7984 */ /* 0x002e280000000c00 */
[----:B------:R-:W-:Y:S04]  /*3190*/  LDS.128 R16, [R25+0x10] ;  /* 0x0000100019107984 */ /* 0x000fe80000000c00 */
[----:B------:R-:W1:Y:S01]  /*31a0*/  LDS.128 R20, [R26+0x10] ;  /* 0x000010001a147984 */ /* 0x000e620000000c00 */
[----:B0-----:R-:W-:-:S04]  /*31b0*/  FFMA R4, R4, R12, R35 ;  /* 0x0000000c04047223 */ /* 0x001fc80000000023 */
[----:B------:R-:W-:-:S04]  /*31c0*/  FFMA R5, R5, R13, R4 ;  /* 0x0000000d05057223 */ /* 0x000fc80000000004 */
[----:B------:R-:W-:-:S04]  /*31d0*/  FFMA R6, R6, R14, R5 ;  /* 0x0000000e06067223 */ /* 0x000fc80000000005 */
[----:B------:R-:W-:-:S04]  /*31e0*/  FFMA R7, R7, R15, R6 ;  /* 0x0000000f07077223 */ /* 0x000fc80000000006 */
[----:B-1----:R-:W-:-:S04]  /*31f0*/  FFMA R16, R16, R20, R7 ;  /* 0x0000001410107223 */ /* 0x002fc80000000007 */
[----:B------:R-:W-:-:S04]  /*3200*/  FFMA R17, R17, R21, R16 ;  /* 0x0000001511117223 */ /* 0x000fc80000000010 */
[----:B------:R-:W-:-:S04]  /*3210*/  FFMA R18, R18, R22, R17 ;  /* 0x0000001612127223 */ /* 0x000fc80000000011 */
[----:B------:R-:W-:-:S07]  /*3220*/  FFMA R35, R19, R23, R18 ;  /* 0x0000001713237223 */ /* 0x000fce0000000012 */
.L_x_53:
[----:B------:R-:W-:Y:S05]  /*3230*/  BRA.U !UP2, `(.L_x_49) ;  /* 0x000000010a5c7547 */ /* 0x000fea000b800000 */
[----:B------:R-:W-:-:S04]  /*3240*/  LOP3.LUT R43, R43, 0x3, RZ, 0xc0, !PT ;  /* 0x000000032b2b7812 */ /* 0x000fc800078ec0ff */
[----:B------:R-:W-:Y:S01]  /*3250*/  ISETP.NE.AND P0, PT, R43, RZ, PT ;  /* 0x000000ff2b00720c */ /* 0x000fe20003f05270 */
[----:B------:R-:W-:-:S12]  /*3260*/  BRA.U !UP3, `(.L_x_54) ;  /* 0x000000010b247547 */ /* 0x000fd8000b800000 */
[C---:B0---4-:R-:W-:Y:S02]  /*3270*/  IMAD R4, R24.reuse, 0x4, R42 ;  /* 0x0000000418047824 */ /* 0x051fe400078e022a */
[C---:B-1----:R-:W-:Y:S02]  /*3280*/  IMAD R12, R24.reuse, 0x4, R41 ;  /* 0x00000004180c7824 */ /* 0x042fe400078e0229 */
[----:B------:R-:W-:Y:S02]  /*3290*/  VIADD R24, R24, 0x4 ;  /* 0x0000000418187836 */ /* 0x000fe40000000000 */
[----:B------:R-:W-:Y:S04]  /*32a0*/  LDS.128 R4, [R4] ;  /* 0x0000000004047984 */ /* 0x000fe80000000c00 */
[----:B------:R-:W0:Y:S02]  /*32b0*/  LDS.128 R12, [R12] ;  /* 0x000000000c0c7984 */ /* 0x000e240000000c00 */
[----:B0-----:R-:W-:-:S04]  /*32c0*/  FFMA R16, R4, R12, R35 ;  /* 0x0000000c04107223 */ /* 0x001fc80000000023 */
[----:B------:R-:W-:-:S04]  /*32d0*/  FFMA R5, R5, R13, R16 ;  /* 0x0000000d05057223 */ /* 0x000fc80000000010 */
[----:B------:R-:W-:-:S04]  /*32e0*/  FFMA R6, R6, R14, R5 ;  /* 0x0000000e06067223 */ /* 0x000fc80000000005 */
[----:B------:R-:W-:-:S07]  /*32f0*/  FFMA R35, R7, R15, R6 ;  /* 0x0000000f07237223 */ /* 0x000fce0000000006 */
.L_x_54:
[----:B------:R-:W-:Y:S05]  /*3300*/  @!P0 BRA `(.L_x_49) ;  /* 0x0000000000288947 */ /* 0x000fea0003800000 */
[C---:B0---4-:R-:W-:Y:S01]  /*3310*/  IMAD R4, R24.reuse, 0x4, R42 ;  /* 0x0000000418047824 */ /* 0x051fe200078e022a */
[----:B------:R-:W-:Y:S01]  /*3320*/  ISETP.NE.AND P0, PT, R43, 0x1, PT ;  /* 0x000000012b00780c */ /* 0x000fe20003f05270 */
[----:B-1----:R-:W-:-:S04]  /*3330*/  IMAD R12, R24, 0x4, R41 ;  /* 0x00000004180c7824 */ /* 0x002fc800078e0229 */
[----:B------:R-:W-:Y:S04]  /*3340*/  LDS.128 R4, [R4] ;  /* 0x0000000004047984 */ /* 0x000fe80000000c00 */
[----:B------:R-:W0:Y:S02]  /*3350*/  LDS.128 R12, [R12] ;  /* 0x000000000c0c7984 */ /* 0x000e240000000c00 */
[----:B0-----:R-:W-:Y:S02]  /*3360*/  FFMA R35, R4, R12, R35 ;  /* 0x0000000c04237223 */ /* 0x001fe40000000023 */
[----:B------:R-:W-:Y:S05]  /*3370*/  @!P0 BRA `(.L_x_49) ;  /* 0x00000000000c8947 */ /* 0x000fea0003800000 */
[----:B------:R-:W-:Y:S01]  /*3380*/  ISETP.NE.AND P0, PT, R43, 0x2, PT ;  /* 0x000000022b00780c */ /* 0x000fe20003f05270 */
[----:B------:R-:W-:-:S12]  /*3390*/  FFMA R35, R5, R13, R35 ;  /* 0x0000000d05237223 */ /* 0x000fd80000000023 */
[----:B------:R-:W-:-:S07]  /*33a0*/  @P0 FFMA R35, R6, R14, R35 ;  /* 0x0000000e06230223 */ /* 0x000fce0000000023 */
.L_x_49:
[----:B------:R-:W-:Y:S05]  /*33b0*/  BSYNC.RECONVERGENT B0 ;  /* 0x0000000000007941 */ /* 0x000fea0003800200 */
.L_x_48:
[----:B------:R-:W-:Y:S01]  /*33c0*/  FMUL R35, R35, R46 ;  /* 0x0000002e23237220 */ /* 0x000fe20000400000 */
[----:B------:R-:W-:Y:S01]  /*33d0*/  ISETP.GT.U32.AND P0, PT, R50, 0x1f, PT ;  /* 0x0000001f3200780c */ /* 0x000fe20003f04070 */
[----:B--2---:R-:W-:Y:S01]  /*33e0*/  IMAD.MOV.U32 R17, RZ, RZ, 0x3bbb989d ;  /* 0x3bbb989dff117424 */ /* 0x004fe200078e00ff */
[----:B0---4-:R-:W-:Y:S01]  /*33f0*/  MOV R4, 0xff7fffff ;  /* 0xff7fffff00047802 */ /* 0x011fe20000000f00 */
[----:B---3--:R-:W-:Y:S01]  /*3400*/  IMAD.MOV.U32 R19, RZ, RZ, 0x437c0000 ;  /* 0x437c0000ff137424 */ /* 0x008fe200078e00ff */
[----:B------:R-:W-:Y:S01]  /*3410*/  STS [R40], R35 ;  /* 0x0000002328007388 */ /* 0x000fe20000000800 */
[----:B------:R-:W-:Y:S01]  /*3420*/  UIADD3 UR4, UPT, UPT, UR12, 0xa000, URZ ;  /* 0x0000a0000c047890 */ /* 0x000fe2000fffe0ff */
[----:B------:R-:W-:Y:S01]  /*3430*/  BSSY.RECONVERGENT B0, `(.L_x_55) ;  /* 0x00000a0000007945 */ /* 0x000fe20003800200 */
[----:B------:R-:W-:Y:S02]  /*3440*/  BAR.SYNC.DEFER_BLOCKING 0x0 ;  /* 0x0000000000007b1d */ /* 0x000fe40000010000 */
[----:B------:R-:W-:-:S06]  /*3450*/  ULEA UR4, UR13, UR4, 0x18 ;  /* 0x000000040d047291 */ /* 0x000fcc000f8ec0ff */
[----:B------:R-:W-:Y:S01]  /*3460*/  LEA R23, R52, UR4, 0x2 ;  /* 0x0000000434177c11 */ /* 0x000fe2000f8e10ff */
[----:B------:R-:W-:-:S04]  /*3470*/  UIADD3 UR4, UPT, UPT, UR12, 0xa080, URZ ;  /* 0x0000a0800c047890 */ /* 0x000fc8000fffe0ff */
[----:B------:R-:W-:-:S06]  /*3480*/  ULEA UR4, UR13, UR4, 0x18 ;  /* 0x000000040d047291 */ /* 0x000fcc000f8ec0ff */
[----:B------:R-:W-:Y:S01]  /*3490*/  LEA R21, R52, UR4, 0x2 ;  /* 0x0000000434157c11 */ /* 0x000fe2000f8e10ff */
[----:B------:R-:W0:Y:S01]  /*34a0*/  @!P0 LDS R4, [R40] ;  /* 0x0000000028048984 */ /* 0x000e220000000800 */
[----:B------:R-:W-:-:S03]  /*34b0*/  ISETP.NE.AND P0, PT, R50, RZ, PT ;  /* 0x000000ff3200720c */ /* 0x000fc60003f05270 */
[----:B-1----:R-:W-:Y:S04]  /*34c0*/  LDS R14, [R40] ;  /* 0x00000000280e7984 */ /* 0x002fe80000000800 */
[----:B0-----:R-:W0:Y:S02]  /*34d0*/  SHFL.BFLY PT, R5, R4, 0x10, 0x1f ;  /* 0x0e001f0004057f89 */ /* 0x001e2400000e0000 */
[----:B0-----:R-:W-:-:S05]  /*34e0*/  FMNMX R5, R5, R4, !PT ;  /* 0x0000000405057209 */ /* 0x001fca0007800000 */
[----:B------:R-:W0:Y:S02]  /*34f0*/  SHFL.BFLY PT, R6, R5, 0x8, 0x1f ;  /* 0x0d001f0005067f89 */ /* 0x000e2400000e0000 */
[----:B0-----:R-:W-:-:S05]  /*3500*/  FMNMX R6, R5, R6, !PT ;  /* 0x0000000605067209 */ /* 0x001fca0007800000 */
[----:B------:R-:W0:Y:S02]  /*3510*/  SHFL.BFLY PT, R7, R6, 0x4, 0x1f ;  /* 0x0c801f0006077f89 */ /* 0x000e2400000e0000 */
[----:B0-----:R-:W-:-:S05]  /*3520*/  FMNMX R7, R6, R7, !PT ;  /* 0x0000000706077209 */ /* 0x001fca0007800000 */
[----:B------:R-:W0:Y:S02]  /*3530*/  SHFL.BFLY PT, R12, R7, 0x2, 0x1f ;  /* 0x0c401f00070c7f89 */ /* 0x000e2400000e0000 */
[----:B0-----:R-:W-:-:S05]  /*3540*/  FMNMX R12, R7, R12, !PT ;  /* 0x0000000c070c7209 */ /* 0x001fca0007800000 */
[----:B------:R-:W0:Y:S02]  /*3550*/  SHFL.BFLY PT, R13, R12, 0x1, 0x1f ;  /* 0x0c201f000c0d7f89 */ /* 0x000e2400000e0000 */
[----:B0-----:R-:W-:-:S06]  /*3560*/  FMNMX R13, R12, R13, !PT ;  /* 0x0000000d0c0d7209 */ /* 0x001fcc0007800000 */
[----:B------:R-:W0:Y:S02]  /*3570*/  SHFL.IDX PT, R13, R13, RZ, 0x1f ;  /* 0x00001fff0d0d7589 */ /* 0x000e2400000e0000 */
[----:B0-----:R-:W-:-:S04]  /*3580*/  FADD R4, R14, -R13 ;  /* 0x8000000d0e047221 */ /* 0x001fc80000000000 */
[----:B------:R-:W-:-:S04]  /*3590*/  FFMA.SAT R5, R4, R17, 0.5 ;  /* 0x3f00000004057423 */ /* 0x000fc80000002011 */
[----:B------:R-:W-:-:S04]  /*35a0*/  FFMA.RM R5, R5, R19, 12582913 ;  /* 0x4b40000105057423 */ /* 0x000fc80000004013 */
[C---:B------:R-:W-:Y:S01]  /*35b0*/  FADD R7, R5.reuse, -12583039 ;  /* 0xcb40007f05077421 */ /* 0x040fe20000000000 */
[----:B------:R-:W-:-:S03]  /*35c0*/  IMAD.SHL.U32 R5, R5, 0x800000, RZ ;  /* 0x0080000005057824 */ /* 0x000fc600078e00ff */
[----:B------:R-:W-:-:S04]  /*35d0*/  FFMA R7, R4, 1.4426950216293334961, -R7 ;  /* 0x3fb8aa3b04077823 */ /* 0x000fc80000000807 */
[----:B------:R-:W-:-:S04]  /*35e0*/  FFMA R7, R4, 1.925963033500011079e-08, R7 ;  /* 0x32a5706004077823 */ /* 0x000fc80000000007 */
[----:B------:R-:W0:Y:S02]  /*35f0*/  MUFU.EX2 R4, R7 ;  /* 0x0000000700047308 */ /* 0x000e240000000800 */
[----:B0-----:R-:W-:-:S05]  /*3600*/  FMUL R4, R5, R4 ;  /* 0x0000000405047220 */ /* 0x001fca0000400000 */
[----:B------:R-:W0:Y:S04]  /*3610*/  SHFL.BFLY PT, R5, R4, 0x10, 0x1f ;  /* 0x0e001f0004057f89 */ /* 0x000e2800000e0000 */
[----:B------:R-:W-:Y:S01]  /*3620*/  STS [R11], R4 ;  /* 0x000000040b007388 */ /* 0x000fe20000000800 */
[----:B------:R-:W-:Y:S01]  /*3630*/  BAR.SYNC.DEFER_BLOCKING 0x0 ;  /* 0x0000000000007b1d */ /* 0x000fe20000010000 */
[----:B0-----:R-:W-:-:S05]  /*3640*/  FADD R5, R4, R5 ;  /* 0x0000000504057221 */ /* 0x001fca0000000000 */
[----:B------:R-:W0:Y:S04]  /*3650*/  SHFL.BFLY PT, R6, R5, 0x8, 0x1f ;  /* 0x0d001f0005067f89 */ /* 0x000e2800000e0000 */
[----:B------:R-:W1:Y:S01]  /*3660*/  LDS R14, [R23] ;  /* 0x00000000170e7984 */ /* 0x000e620000000800 */
[----:B0-----:R-:W-:-:S05]  /*3670*/  FADD R6, R5, R6 ;  /* 0x0000000605067221 */ /* 0x001fca0000000000 */
[----:B------:R-:W0:Y:S01]  /*3680*/  SHFL.BFLY PT, R15, R6, 0x4, 0x1f ;  /* 0x0c801f00060f7f89 */ /* 0x000e2200000e0000 */
[----:B-1----:R-:W-:-:S05]  /*3690*/  FMNMX R20, R13, R14, !PT ;  /* 0x0000000e0d147209 */ /* 0x002fca0007800000 */
[--C-:B------:R-:W-:Y:S01]  /*36a0*/  FADD R13, R13, -R20.reuse ;  /* 0x800000140d0d7221 */ /* 0x100fe20000000000 */
[----:B------:R-:W-:Y:S01]  /*36b0*/  FADD R14, R14, -R20 ;  /* 0x800000140e0e7221 */ /* 0x000fe20000000000 */
[----:B0-----:R-:W-:Y:S02]  /*36c0*/  FADD R15, R6, R15 ;  /* 0x0000000f060f7221 */ /* 0x001fe40000000000 */
[CC--:B------:R-:W-:Y:S01]  /*36d0*/  FFMA.SAT R4, R13.reuse, R17.reuse, 0.5 ;  /* 0x3f0000000d047423 */ /* 0x0c0fe20000002011 */
[----:B------:R-:W-:Y:S02]  /*36e0*/  FFMA.SAT R6, R14, R17, 0.5 ;  /* 0x3f0000000e067423 */ /* 0x000fe40000002011 */
[----:B------:R-:W0:Y:S01]  /*36f0*/  SHFL.BFLY PT, R12, R15, 0x2, 0x1f ;  /* 0x0c401f000f0c7f89 */ /* 0x000e2200000e0000 */
[-C--:B------:R-:W-:Y:S01]  /*3700*/  FFMA.RM R16, R4, R19.reuse, 12582913 ;  /* 0x4b40000104107423 */ /* 0x080fe20000004013 */
[----:B------:R-:W-:Y:S02]  /*3710*/  FFMA.RM R6, R6, R19, 12582913 ;  /* 0x4b40000106067423 */ /* 0x000fe40000004013 */
[----:B------:R-:W-:Y:S01]  /*3720*/  LDS R4, [R21] ;  /* 0x0000000015047984 */ /* 0x000fe20000000800 */
[----:B------:R-:W-:Y:S01]  /*3730*/  FADD R18, R16, -12583039 ;  /* 0xcb40007f10127421 */ /* 0x000fe20000000000 */
[----:B------:R-:W-:Y:S01]  /*3740*/  FADD R7, R6, -12583039 ;  /* 0xcb40007f06077421 */ /* 0x000fe20000000000 */
[----:B------:R-:W-:Y:S01]  /*3750*/  IMAD.SHL.U32 R42, R16, 0x800000, RZ ;  /* 0x00800000102a7824 */ /* 0x000fe200078e00ff */
[----:B------:R-:W-:Y:S01]  /*3760*/  @!P0 STS [R23], R20 ;  /* 0x0000001417008388 */ /* 0x000fe20000000800 */
[----:B------:R-:W-:Y:S01]  /*3770*/  FFMA R18, R13, 1.4426950216293334961, -R18 ;  /* 0x3fb8aa3b0d127823 */ /* 0x000fe20000000812 */
[----:B------:R-:W-:Y:S01]  /*3780*/  FFMA R7, R14, 1.4426950216293334961, -R7 ;  /* 0x3fb8aa3b0e077823 */ /* 0x000fe20000000807 */
[----:B------:R-:W-:-:S02]  /*3790*/  IMAD.SHL.U32 R43, R6, 0x800000, RZ ;  /* 0x00800000062b7824 */ /* 0x000fc400078e00ff */
[----:B------:R-:W-:Y:S01]  /*37a0*/  FFMA R18, R13, 1.925963033500011079e-08, R18 ;  /* 0x32a570600d127823 */ /* 0x000fe20000000012 */
[----:B------:R-:W-:-:S03]  /*37b0*/  FFMA R7, R14, 1.925963033500011079e-08, R7 ;  /* 0x32a570600e077823 */ /* 0x000fc60000000007 */
[----:B------:R-:W1:Y:S01]  /*37c0*/  MUFU.EX2 R13, R18 ;  /* 0x00000012000d7308 */ /* 0x000e620000000800 */
[----:B0-----:R-:W-:-:S05]  /*37d0*/  FADD R12, R15, R12 ;  /* 0x0000000c0f0c7221 */ /* 0x001fca0000000000 */
[----:B------:R-:W0:Y:S01]  /*37e0*/  SHFL.BFLY PT, R5, R12, 0x1, 0x1f ;  /* 0x0c201f000c057f89 */ /* 0x000e2200000e0000 */
[----:B-1----:R-:W-:Y:S01]  /*37f0*/  FMUL R42, R42, R13 ;  /* 0x0000000d2a2a7220 */ /* 0x002fe20000400000 */
[----:B0-----:R-:W-:Y:S02]  /*3800*/  FADD R5, R12, R5 ;  /* 0x000000050c057221 */ /* 0x001fe40000000000 */
[----:B------:R-:W0:Y:S04]  /*3810*/  MUFU.EX2 R12, R7 ;  /* 0x00000007000c7308 */ /* 0x000e280000000800 */
[----:B------:R-:W1:Y:S01]  /*3820*/  SHFL.IDX PT, R5, R5, RZ, 0x1f ;  /* 0x00001fff05057589 */ /* 0x000e6200000e0000 */
[----:B0-----:R-:W-:Y:S01]  /*3830*/  FMUL R43, R43, R12 ;  /* 0x0000000c2b2b7220 */ /* 0x001fe20000400000 */
[----:B-1----:R-:W-:-:S04]  /*3840*/  FMUL R13, R5, R42 ;  /* 0x0000002a050d7220 */ /* 0x002fc80000400000 */
[----:B------:R-:W-:-:S05]  /*3850*/  FFMA R4, R4, R43, R13 ;  /* 0x0000002b04047223 */ /* 0x000fca000000000d */
[----:B------:R0:W-:Y:S01]  /*3860*/  @!P0 STS [R21], R4 ;  /* 0x0000000415008388 */ /* 0x0001e20000000800 */
[----:B------:R-:W-:Y:S01]  /*3870*/  BAR.SYNC.DEFER_BLOCKING 0x0 ;  /* 0x0000000000007b1d */ /* 0x000fe20000010000 */
[----:B------:R-:W-:-:S13]  /*3880*/  ISETP.GE.AND P0, PT, R50, R51, PT ;  /* 0x000000333200720c */ /* 0x000fda0003f06270 */
[----:B0-----:R-:W-:Y:S05]  /*3890*/  @P0 BRA `(.L_x_56) ;  /* 0x0000000400640947 */ /* 0x001fea0003800000 */
[----:B------:R-:W-:Y:S01]  /*38a0*/  UIADD3 UR4, UPT, UPT, UR12, 0x7000, URZ ;  /* 0x000070000c047890 */ /* 0x000fe2000fffe0ff */
[----:B------:R-:W0:Y:S01]  /*38b0*/  S2R R53, SR_CgaCtaId ;  /* 0x0000000000357919 */ /* 0x000e220000008800 */
[----:B------:R-:W-:Y:S02]  /*38c0*/  IMAD.MOV.U32 R54, RZ, RZ, R50 ;  /* 0x000000ffff367224 */ /* 0x000fe400078e0032 */
[----:B------:R-:W-:-:S06]  /*38d0*/  ULEA UR4, UR13, UR4, 0x18 ;  /* 0x000000040d047291 */ /* 0x000fcc000f8ec0ff */
[----:B------:R-:W-:Y:S02]  /*38e0*/  LEA R55, R52, UR4, 0x7 ;  /* 0x0000000434377c11 */ /* 0x000fe4000f8e38ff */
[----:B------:R-:W-:-:S03]  /*38f0*/  MOV R52, 0x400 ;  /* 0x0000040000347802 */ /* 0x000fc60000000f00 */
[----:B------:R1:W2:Y:S01]  /*3900*/  LDS.128 R4, [R55] ;  /* 0x0000000037047984 */ /* 0x0002a20000000c00 */
[----:B------:R-:W-:-:S03]  /*3910*/  IADD3 R52, PT, PT, R52, 0x4000, RZ ;  /* 0x0000400034347810 */ /* 0x000fc60007ffe0ff */
[----:B------:R1:W3:Y:S04]  /*3920*/  LDS.128 R12, [R55+0x10] ;  /* 0x00001000370c7984 */ /* 0x0002e80000000c00 */
[----:B------:R1:W4:Y:S04]  /*3930*/  LDS.128 R16, [R55+0x20] ;  /* 0x0000200037107984 */ /* 0x0003280000000c00 */
[----:B------:R1:W1:Y:S04]  /*3940*/  LDS.128 R20, [R55+0x30] ;  /* 0x0000300037147984 */ /* 0x0002680000000c00 */
[----:B------:R1:W1:Y:S01]  /*3950*/  LDS.128 R24, [R55+0x40] ;  /* 0x0000400037187984 */ /* 0x0002620000000c00 */
[----:B0-----:R-:W-:-:S03]  /*3960*/  LEA R52, R53, R52, 0x18 ;  /* 0x0000003435347211 */ /* 0x001fc600078ec0ff */
[----:B------:R0:W0:Y:S04]  /*3970*/  LDS.128 R28, [R55+0x50] ;  /* 0x00005000371c7984 */ /* 0x0000280000000c00 */
[----:B------:R0:W0:Y:S04]  /*3980*/  LDS.128 R32, [R55+0x60] ;  /* 0x0000600037207984 */ /* 0x0000280000000c00 */
[----:B------:R0:W0:Y:S02]  /*3990*/  LDS.128 R36, [R55+0x70] ;  /* 0x0000700037247984 */ /* 0x0000240000000c00 */
.L_x_57:
[----:B------:R-:W-:-:S05]  /*39a0*/  IMAD R53, R54, 0x4, R52 ;  /* 0x0000000436357824 */ /* 0x000fca00078e0234 */
[----:B01----:R-:W2:Y:S04]  /*39b0*/  LDS R55, [R53] ;  /* 0x0000000035377984 */ /* 0x003ea80000000800 */
[----:B------:R-:W0:Y:S04]  /*39c0*/  LDS R57, [R53+0x100] ;  /* 0x0001000035397984 */ /* 0x000e280000000800 */
[----:B------:R-:W1:Y:S04]  /*39d0*/  LDS R58, [R53+0x200] ;  /* 0x00020000353a7984 */ /* 0x000e680000000800 */
[----:B------:R-:W-:Y:S01]  /*39e0*/  LDS R59, [R53+0xd00] ;  /* 0x000d0000353b7984 */ /* 0x000fe20000000800 */
[----:B--2---:R-:W-:-:S03]  /*39f0*/  FFMA R56, R4, R55, RZ ;  /* 0x0000003704387223 */ /* 0x004fc600000000ff */
[----:B------:R-:W2:Y:S01]  /*3a00*/  LDS R55, [R53+0x300] ;  /* 0x0003000035377984 */ /* 0x000ea20000000800 */
[----:B0-----:R-:W-:-:S03]  /*3a10*/  FFMA R57, R57, R5, R56 ;  /* 0x0000000539397223 */ /* 0x001fc60000000038 */
[----:B------:R-:W3:Y:S01]  /*3a20*/  LDS R56, [R53+0x400] ;  /* 0x0004000035387984 */ /* 0x000ee20000000800 */
[----:B-1----:R-:W-:-:S03]  /*3a30*/  FFMA R58, R58, R6, R57 ;  /* 0x000000063a3a7223 */ /* 0x002fc60000000039 */
[----:B------:R-:W0:Y:S01]  /*3a40*/  LDS R57, [R53+0x500] ;  /* 0x0005000035397984 */ /* 0x000e220000000800 */
[----:B--2---:R-:W-:-:S03]  /*3a50*/  FFMA R55, R55, R7, R58 ;  /* 0x0000000737377223 */ /* 0x004fc6000000003a */
[----:B------:R-:W-:Y:S01]  /*3a60*/  LDS R58, [R53+0x800] ;  /* 0x00080000353a7984 */ /* 0x000fe20000000800 */
[----:B---3--:R-:W-:-:S03]  /*3a70*/  FFMA R56, R12, R56, R55 ;  /* 0x000000380c387223 */ /* 0x008fc60000000037 */
[----:B------:R-:W-:Y:S01]  /*3a80*/  LDS R55, [R53+0x700] ;  /* 0x0007000035377984 */ /* 0x000fe20000000800 */
[----:B0-----:R-:W-:-:S03]  /*3a90*/  FFMA R57, R57, R13, R56 ;  /* 0x0000000d39397223 */ /* 0x001fc60000000038 */
[----:B------:R-:W0:Y:S02]  /*3aa0*/  LDS R56, [R53+0x600] ;  /* 0x0006000035387984 */ /* 0x000e240000000800 */
[----:B0-----:R-:W-:Y:S02]  /*3ab0*/  FFMA R56, R56, R14, R57 ;  /* 0x0000000e38387223 */ /* 0x001fe40000000039 */
[----:B------:R-:W-:Y:S02]  /*3ac0*/  LDS R57, [R53+0xb00] ;  /* 0x000b000035397984 */ /* 0x000fe40000000800 */
[----:B------:R-:W-:Y:S02]  /*3ad0*/  FFMA R55, R55, R15, R56 ;  /* 0x0000000f37377223 */ /* 0x000fe40000000038 */
[----:B------:R-:W-:Y:S02]  /*3ae0*/  LDS R56, [R53+0xa00] ;  /* 0x000a000035387984 */ /* 0x000fe40000000800 */
[----:B----4-:R-:W-:-:S02]  /*3af0*/  FFMA R58, R16, R58, R55 ;  /* 0x0000003a103a7223 */ /* 0x010fc40000000037 */
[----:B------:R-:W0:Y:S02]  /*3b00*/  LDS R55, [R53+0x900] ;  /* 0x0009000035377984 */ /* 0x000e240000000800 */
[----:B0-----:R-:W-:Y:S02]  /*3b10*/  FFMA R55, R55, R17, R58 ;  /* 0x0000001137377223 */ /* 0x001fe4000000003a */
[----:B------:R-:W-:Y:S02]  /*3b20*/  LDS R58, [R53+0xe00] ;  /* 0x000e0000353a7984 */ /* 0x000fe40000000800 */
[----:B------:R-:W-:Y:S02]  /*3b30*/  FFMA R56, R56, R18, R55 ;  /* 0x0000001238387223 */ /* 0x000fe40000000037 */
[----:B------:R-:W0:Y:S02]  /*3b40*/  LDS R55, [R53+0xc00] ;  /* 0x000c000035377984 */ /* 0x000e240000000800 */
[----:B------:R-:W-:-:S04]  /*3b50*/  FFMA R57, R57, R19, R56 ;  /* 0x0000001339397223 */ /* 0x000fc80000000038 */
[----:B0-----:R-:W-:Y:S02]  /*3b60*/  FFMA R56, R20, R55, R57 ;  /* 0x0000003714387223 */ /* 0x001fe40000000039 */
[----:B------:R-:W0:Y:S02]  /*3b70*/  LDS R55, [R53+0xf00] ;  /* 0x000f000035377984 */ /* 0x000e240000000800 */
[----:B------:R-:W-:Y:S02]  /*3b80*/  FFMA R59, R59, R21, R56 ;  /* 0x000000153b3b7223 */ /* 0x000fe40000000038 */
[----:B------:R-:W1:Y:S02]  /*3b90*/  LDS R56, [R53+0x1000] ;  /* 0x0010000035387984 */ /* 0x000e640000000800 */
[----:B------:R-:W-:Y:S02]  /*3ba0*/  FFMA R58, R58, R22, R59 ;  /* 0x000000163a3a7223 */ /* 0x000fe4000000003b */
[----:B------:R-:W2:Y:S04]  /*3bb0*/  LDS R57, [R53+0x1100] ;  /* 0x0011000035397984 */ /* 0x000ea80000000800 */
[----:B------:R-:W-:Y:S01]  /*3bc0*/  LDS R59, [R53+0x1900] ;  /* 0x00190000353b7984 */ /* 0x000fe20000000800 */
[----:B0-----:R-:W-:-:S03]  /*3bd0*/  FFMA R55, R55, R23, R58 ;  /* 0x0000001737377223 */ /* 0x001fc6000000003a */
[----:B------:R-:W-:Y:S01]  /*3be0*/  LDS R58, [R53+0x1400] ;  /* 0x00140000353a7984 */ /* 0x000fe20000000800 */
[----:B-1----:R-:W-:-:S03]  /*3bf0*/  FFMA R56, R24, R56, R55 ;  /* 0x0000003818387223 */ /* 0x002fc60000000037 */
[----:B------:R-:W-:Y:S01]  /*3c00*/  LDS R55, [R53+0x1300] ;  /* 0x0013000035377984 */ /* 0x000fe20000000800 */
[----:B--2---:R-:W-:-:S03]  /*3c10*/  FFMA R57, R57, R25, R56 ;  /* 0x0000001939397223 */ /* 0x004fc60000000038 */
[----:B------:R-:W0:Y:S02]  /*3c20*/  LDS R56, [R53+0x1200] ;  /* 0x0012000035387984 */ /* 0x000e240000000800 */
[----:B0-----:R-:W-:Y:S02]  /*3c30*/  FFMA R56, R56, R26, R57 ;  /* 0x0000001a38387223 */ /* 0x001fe40000000039 */
[----:B------:R-:W-:Y:S02]  /*3c40*/  LDS R57, [R53+0x1700] ;  /* 0x0017000035397984 */ /* 0x000fe40000000800 */
[----:B------:R-:W-:Y:S02]  /*3c50*/  FFMA R55, R55, R27, R56 ;  /* 0x0000001b37377223 */ /* 0x000fe40000000038 */
[----:B------:R-:W-:Y:S02]  /*3c60*/  LDS R56, [R53+0x1600] ;  /* 0x0016000035387984 */ /* 0x000fe40000000800 */
[----:B------:R-:W-:-:S02]  /*3c70*/  FFMA R58, R28, R58, R55 ;  /* 0x0000003a1c3a7223 */ /* 0x000fc40000000037 */
        /* <DEDUP_REMOVED lines=13> */
[----:B0-----:R-:W-:-:S04]  /*3d50*/  FFMA R55, R55, R35, R58 ;  /* 0x0000002337377223 */ /* 0x001fc8000000003a */
[----:B-1----:R-:W-:Y:S01]  /*3d60*/  FFMA R56, R36, R56, R55 ;  /* 0x0000003824387223 */ /* 0x002fe20000000037 */
[C---:B------:R-:W-:Y:S02]  /*3d70*/  IMAD R55, R54.reuse, 0x4, R47 ;  /* 0x0000000436377824 */ /* 0x040fe400078e022f */
[----:B------:R-:W-:Y:S02]  /*3d80*/  VIADD R54, R54, 0x20 ;  /* 0x0000002036367836 */ /* 0x000fe40000000000 */
[----:B--2---:R-:W-:Y:S02]  /*3d90*/  FFMA R57, R57, R37, R56 ;  /* 0x0000002539397223 */ /* 0x004fe40000000038 */
[----:B------:R-:W0:Y:S01]  /*3da0*/  LDS R56, [R53+0x1e00] ;  /* 0x001e000035387984 */ /* 0x000e220000000800 */
[----:B------:R-:W-:-:S03]  /*3db0*/  ISETP.GE.AND P0, PT, R54, R51, PT ;  /* 0x000000333600720c */ /* 0x000fc60003f06270 */
[----:B------:R-:W1:Y:S01]  /*3dc0*/  LDS R58, [R55] ;  /* 0x00000000373a7984 */ /* 0x000e620000000800 */
[----:B0-----:R-:W-:-:S04]  /*3dd0*/  FFMA R56, R56, R38, R57 ;  /* 0x0000002638387223 */ /* 0x001fc80000000039 */
[----:B------:R-:W-:Y:S01]  /*3de0*/  FFMA R59, R59, R39, R56 ;  /* 0x000000273b3b7223 */ /* 0x000fe20000000038 */
[----:B-1----:R-:W-:-:S04]  /*3df0*/  FMUL R57, R43, R58 ;  /* 0x0000003a2b397220 */ /* 0x002fc80000400000 */
[----:B------:R-:W-:-:S05]  /*3e00*/  FFMA R56, R42, R59, R57 ;  /* 0x0000003b2a387223 */ /* 0x000fca0000000039 */
[----:B------:R0:W-:Y:S01]  /*3e10*/  STS [R55], R56 ;  /* 0x0000003837007388 */ /* 0x0001e20000000800 */
[----:B------:R-:W-:Y:S05]  /*3e20*/  @!P0 BRA `(.L_x_57) ;  /* 0xfffffff800dc8947 */ /* 0x000fea000383ffff */
.L_x_56:
[----:B------:R-:W-:Y:S05]  /*3e30*/  BSYNC.RECONVERGENT B0 ;  /* 0x0000000000007941 */ /* 0x000fea0003800200 */
.L_x_55:
[----:B------:R-:W-:Y:S06]  /*3e40*/  BAR.SYNC.DEFER_BLOCKING 0x0 ;  /* 0x0000000000007b1d */ /* 0x000fec0000010000 */
[----:B------:R-:W-:Y:S05]  /*3e50*/  @P1 BRA `(.L_x_58) ;  /* 0xffffffd8009c1947 */ /* 0x000fea000383ffff */
.L_x_28:
[----:B------:R-:W3:Y:S01]  /*3e60*/  S2R R3, SR_TID.Y ;  /* 0x0000000000037919 */ /* 0x000ee20000002200 */
[----:B------:R-:W4:Y:S01]  /*3e70*/  S2UR UR5, SR_CgaCtaId ;  /* 0x00000000000579c3 */ /* 0x000f220000008800 */
[----:B------:R-:W-:Y:S01]  /*3e80*/  UMOV UR4, 0x400 ;  /* 0x0000040000047882 */ /* 0x000fe20000000000 */
[----:B------:R-:W-:Y:S01]  /*3e90*/  BSSY.RECONVERGENT B0, `(.L_x_59) ;  /* 0x0000011000007945 */ /* 0x000fe20003800200 */
[----:B------:R-:W-:-:S04]  /*3ea0*/  UIADD3 UR4, UPT, UPT, UR4, 0xa080, URZ ;  /* 0x0000a08004047890 */ /* 0x000fc8000fffe0ff */
[----:B----4-:R-:W-:-:S06]  /*3eb0*/  ULEA UR4, UR5, UR4, 0x18 ;  /* 0x0000000405047291 */ /* 0x010fcc000f8ec0ff */
[----:B---3--:R-:W-:-:S06]  /*3ec0*/  LEA R5, R3, UR4, 0x2 ;  /* 0x0000000403057c11 */ /* 0x008fcc000f8e10ff */
[----:B------:R-:W3:Y:S02]  /*3ed0*/  LDS R5, [R5] ;  /* 0x0000000005057984 */ /* 0x000ee40000000800 */
[----:B---3--:R-:W-:-:S05]  /*3ee0*/  VIADD R0, R5, 0x1800000 ;  /* 0x0180000005007836 */ /* 0x008fca0000000000 */
[----:B------:R-:W-:-:S04]  /*3ef0*/  LOP3.LUT R0, R0, 0x7f800000, RZ, 0xc0, !PT ;  /* 0x7f80000000007812 */ /* 0x000fc800078ec0ff */
[----:B------:R-:W-:-:S13]  /*3f00*/  ISETP.GT.U32.AND P0, PT, R0, 0x1ffffff, PT ;  /* 0x01ffffff0000780c */ /* 0x000fda0003f04070 */
[----:B------:R-:W-:Y:S05]  /*3f10*/  @P0 BRA `(.L_x_60) ;  /* 0x0000000000100947 */ /* 0x000fea0003800000 */
[----:B-1----:R-:W-:-:S07]  /*3f20*/  MOV R14, 0x3f40 ;  /* 0x00003f40000e7802 */ /* 0x002fce0000000f00 */
[----:B0-2---:R-:W-:Y:S05]  /*3f30*/  CALL.REL.NOINC `($__internal_0_$__cuda_sm20_rcp_rn_f32_slowpath) ;  /* 0x0000001000f47944 */ /* 0x005fea0003c00000 */
[----:B------:R-:W-:Y:S01]  /*3f40*/  MOV R0, R6 ;  /* 0x0000000600007202 */ /* 0x000fe20000000f00 */
[----:B------:R-:W-:Y:S06]  /*3f50*/  BRA `(.L_x_61) ;  /* 0x0000000000107947 */ /* 0x000fec0003800000 */
.L_x_60:
[----:B------:R-:W3:Y:S02]  /*3f60*/  MUFU.RCP R0, R5 ;  /* 0x0000000500007308 */ /* 0x000ee40000001000 */
[----:B---3--:R-:W-:-:S04]  /*3f70*/  FFMA R2, R5, R0, -1 ;  /* 0xbf80000005027423 */ /* 0x008fc80000000000 */
[----:B0-----:R-:W-:-:S04]  /*3f80*/  FADD.FTZ R7, -R2, -RZ ;  /* 0x800000ff02077221 */ /* 0x001fc80000010100 */
[----:B------:R-:W-:-:S07]  /*3f90*/  FFMA R0, R0, R7, R0 ;  /* 0x0000000700007223 */ /* 0x000fce0000000000 */
.L_x_61:
[----:B------:R-:W-:Y:S05]  /*3fa0*/  BSYNC.RECONVERGENT B0 ;  /* 0x0000000000007941 */ /* 0x000fea0003800200 */
.L_x_59:
[----:B------:R-:W0:Y:S01]  /*3fb0*/  LDC R5, c[0x0][0x3a4] ;  /* 0x0000e900ff057b82 */ /* 0x000e220000000800 */
[----:B------:R-:W-:Y:S01]  /*3fc0*/  BSSY.RECONVERGENT B0, `(.L_x_62) ;  /* 0x0000091000007945 */ /* 0x000fe20003800200 */
[----:B0-----:R-:W-:-:S13]  /*3fd0*/  ISETP.GE.AND P0, PT, R50, R5, PT ;  /* 0x000000053200720c */ /* 0x001fda0003f06270 */
[----:B------:R-:W-:Y:S05]  /*3fe0*/  @P0 BRA `(.L_x_63) ;  /* 0x0000000800380947 */ /* 0x000fea0003800000 */
[----:B------:R-:W-:Y:S01]  /*3ff0*/  LOP3.LUT R2, RZ, R50, RZ, 0x33, !PT ;  /* 0x00000032ff027212 */ /* 0x000fe200078e33ff */
[----:B------:R-:W-:Y:S04]  /*4000*/  BSSY.RECONVERGENT B1, `(.L_x_64) ;  /* 0x000001a000017945 */ /* 0x000fe80003800200 */
[----:B------:R-:W-:-:S05]  /*4010*/  IMAD.IADD R2, R2, 0x1, R5 ;  /* 0x0000000102027824 */ /* 0x000fca00078e0205 */
[C---:B-12---:R-:W-:Y:S02]  /*4020*/  LOP3.LUT R4, R2.reuse, 0x60, RZ, 0xc0, !PT ;  /* 0x0000006002047812 */ /* 0x046fe400078ec0ff */
[----:B------:R-:W-:Y:S02]  /*4030*/  ISETP.GE.U32.AND P1, PT, R2, 0x60, PT ;  /* 0x000000600200780c */ /* 0x000fe40003f26070 */
[----:B------:R-:W-:Y:S01]  /*4040*/  ISETP.NE.AND P0, PT, R4, 0x60, PT ;  /* 0x000000600400780c */ /* 0x000fe20003f05270 */
[----:B------:R-:W-:-:S12]  /*4050*/  IMAD.MOV.U32 R4, RZ, RZ, R50 ;  /* 0x000000ffff047224 */ /* 0x000fd800078e0032 */
[----:B------:R-:W-:Y:S05]  /*4060*/  @!P0 BRA `(.L_x_65) ;  /* 0x00000000004c8947 */ /* 0x000fea0003800000 */
[----:B------:R-:W0:Y:S01]  /*4070*/  S2UR UR5, SR_CgaCtaId ;  /* 0x00000000000579c3 */ /* 0x000e220000008800 */
[----:B------:R-:W-:Y:S01]  /*4080*/  LEA.HI R2, R2, 0x1, RZ, 0x1b ;  /* 0x0000000102027811 */ /* 0x000fe200078fd8ff */
[----:B------:R-:W-:Y:S01]  /*4090*/  UMOV UR4, 0x400 ;  /* 0x0000040000047882 */ /* 0x000fe20000000000 */
[----:B------:R-:W-:Y:S01]  /*40a0*/  IMAD R8, R3, 0x40, R50 ;  /* 0x0000004003087824 */ /* 0x000fe200078e0232 */
[----:B------:R-:W-:Y:S02]  /*40b0*/  UIADD3 UR4, UPT, UPT, UR4, 0x8000, URZ ;  /* 0x0000800004047890 */ /* 0x000fe4000fffe0ff */
[C---:B------:R-:W-:Y:S01]  /*40c0*/  IMAD.SHL.U32 R4, R2.reuse, 0x20, RZ ;  /* 0x0000002002047824 */ /* 0x040fe200078e00ff */
[----:B------:R-:W-:-:S04]  /*40d0*/  LOP3.LUT R2, R2, 0x3, RZ, 0xc0, !PT ;  /* 0x0000000302027812 */ /* 0x000fc800078ec0ff */
[----:B------:R-:W-:Y:S01]  /*40e0*/  LOP3.LUT R7, R4, 0x60, RZ, 0xc0, !PT ;  /* 0x0000006004077812 */ /* 0x000fe200078ec0ff */
[----:B------:R-:W-:-:S03]  /*40f0*/  IMAD.MOV R6, RZ, RZ, -R2 ;  /* 0x000000ffff067224 */ /* 0x000fc600078e0a02 */
[----:B------:R-:W-:Y:S01]  /*4100*/  IADD3 R4, PT, PT, R50, R7, RZ ;  /* 0x0000000732047210 */ /* 0x000fe20007ffe0ff */
[----:B0-----:R-:W-:-:S06]  /*4110*/  ULEA UR4, UR5, UR4, 0x18 ;  /* 0x0000000405047291 */ /* 0x001fcc000f8ec0ff */
[----:B------:R-:W-:-:S07]  /*4120*/  LEA R2, R8, UR4, 0x2 ;  /* 0x0000000408027c11 */ /* 0x000fce000f8e10ff */
.L_x_66:
[----:B------:R-:W0:Y:S01]  /*4130*/  LDS R7, [R2] ;  /* 0x0000000002077984 */ /* 0x000e220000000800 */
[----:B------:R-:W-:-:S05]  /*4140*/  VIADD R6, R6, 0x1 ;  /* 0x0000000106067836 */ /* 0x000fca0000000000 */
[----:B------:R-:W-:Y:S01]  /*4150*/  ISETP.NE.AND P0, PT, R6, RZ, PT ;  /* 0x000000ff0600720c */ /* 0x000fe20003f05270 */
[----:B0-----:R-:W-:-:S05]  /*4160*/  FMUL R7, R7, R0 ;  /* 0x0000000007077220 */ /* 0x001fca0000400000 */
[----:B------:R0:W-:Y:S02]  /*4170*/  STS [R2], R7 ;  /* 0x0000000702007388 */ /* 0x0001e40000000800 */
[----:B0-----:R-:W-:-:S05]  /*4180*/  VIADD R2, R2, 0x80 ;  /* 0x0000008002027836 */ /* 0x001fca0000000000 */
[----:B------:R-:W-:Y:S05]  /*4190*/  @P0 BRA `(.L_x_66) ;  /* 0xfffffffc00e40947 */ /* 0x000fea000383ffff */
.L_x_65:
[----:B------:R-:W-:Y:S05]  /*41a0*/  BSYNC.RECONVERGENT B1 ;  /* 0x0000000000017941 */ /* 0x000fea0003800200 */
.L_x_64:
[----:B------:R-:W-:Y:S05]  /*41b0*/  @!P1 BRA `(.L_x_63) ;  /* 0x0000000400c49947 */ /* 0x000fea0003800000 */
[----:B------:R-:W0:Y:S01]  /*41c0*/  S2UR UR5, SR_CgaCtaId ;  /* 0x00000000000579c3 */ /* 0x000e220000008800 */
[--C-:B------:R-:W-:Y:S01]  /*41d0*/  IMAD.IADD R6, R5, 0x1, -R4.reuse ;  /* 0x0000000105067824 */ /* 0x100fe200078e0a04 */
[----:B------:R-:W-:Y:S01]  /*41e0*/  UMOV UR4, 0x400 ;  /* 0x0000040000047882 */ /* 0x000fe20000000000 */
[----:B------:R-:W-:Y:S01]  /*41f0*/  IMAD R2, R3, 0x40, R4 ;  /* 0x0000004003027824 */ /* 0x000fe200078e0204 */
[----:B------:R-:W-:Y:S01]  /*4200*/  UIADD3 UR4, UPT, UPT, UR4, 0x8000, URZ ;  /* 0x0000800004047890 */ /* 0x000fe2000fffe0ff */
[----:B------:R-:W-:Y:S01]  /*4210*/  BSSY.RECONVERGENT B1, `(.L_x_67) ;  /* 0x000003d000017945 */ /* 0x000fe20003800200 */
[----:B------:R-:W-:Y:S02]  /*4220*/  ISETP.GT.AND P1, PT, R6, 0x180, PT ;  /* 0x000001800600780c */ /* 0x000fe40003f24270 */
[----:B------:R-:W-:Y:S01]  /*4230*/  PLOP3.LUT P0, PT, PT, PT, PT, 0x80, 0x8 ;  /* 0x000000000008781c */ /* 0x000fe20003f0f070 */
[----:B0-----:R-:W-:-:S06]  /*4240*/  ULEA UR4, UR5, UR4, 0x18 ;  /* 0x0000000405047291 */ /* 0x001fcc000f8ec0ff */
[----:B------:R-:W-:-:S05]  /*4250*/  LEA R2, R2, UR4, 0x2 ;  /* 0x0000000402027c11 */ /* 0x000fca000f8e10ff */
[----:B------:R-:W-:Y:S01]  /*4260*/  VIADD R2, R2, 0x100 ;  /* 0x0000010002027836 */ /* 0x000fe20000000000 */
[----:B------:R-:W-:Y:S06]  /*4270*/  @!P1 BRA `(.L_x_68) ;  /* 0x0000000000d89947 */ /* 0x000fec0003800000 */
[----:B------:R-:W-:Y:S02]  /*4280*/  PLOP3.LUT P0, PT, PT, PT, PT, 0x8, 0x80 ;  /* 0x000000000080781c */ /* 0x000fe40003f0e170 */
[----:B------:R-:W-:-:S11]  /*4290*/  IADD3 R39, PT, PT, R5, -0x180, RZ ;  /* 0xfffffe8005277810 */ /* 0x000fd60007ffe0ff */
.L_x_69:
[----:B------:R-:W0:Y:S01]  /*42a0*/  LDS R7, [R2+-0x100] ;  /* 0xffff000002077984 */ /* 0x000e220000000800 */
[----:B------:R-:W-:-:S03]  /*42b0*/  VIADD R4, R4, 0x200 ;  /* 0x0000020004047836 */ /* 0x000fc60000000000 */
[----:B------:R-:W1:Y:S02]  /*42c0*/  LDS R9, [R2+-0x80] ;  /* 0xffff800002097984 */ /* 0x000e640000000800 */
[----:B------:R-:W-:Y:S02]  /*42d0*/  ISETP.GE.AND P1, PT, R4, R39, PT ;  /* 0x000000270400720c */ /* 0x000fe40003f26270 */
[----:B------:R-:W2:Y:S04]  /*42e0*/  LDS R11, [R2] ;  /* 0x00000000020b7984 */ /* 0x000ea80000000800 */
[----:B------:R-:W3:Y:S04]  /*42f0*/  LDS R13, [R2+0x80] ;  /* 0x00008000020d7984 */ /* 0x000ee80000000800 */
[----:B------:R-:W4:Y:S04]  /*4300*/  LDS R15, [R2+0x100] ;  /* 0x00010000020f7984 */ /* 0x000f280000000800 */
[----:B------:R-:W5:Y:S04]  /*4310*/  LDS R17, [R2+0x180] ;  /* 0x0001800002117984 */ /* 0x000f680000000800 */
[----:B------:R-:W5:Y:S04]  /*4320*/  LDS R19, [R2+0x200] ;  /* 0x0002000002137984 */ /* 0x000f680000000800 */
[----:B------:R-:W5:Y:S04]  /*4330*/  LDS R21, [R2+0x280] ;  /* 0x0002800002157984 */ /* 0x000f680000000800 */
[----:B------:R-:W5:Y:S04]  /*4340*/  LDS R23, [R2+0x300] ;  /* 0x0003000002177984 */ /* 0x000f680000000800 */
[----:B------:R-:W5:Y:S04]  /*4350*/  LDS R25, [R2+0x380] ;  /* 0x0003800002197984 */ /* 0x000f680000000800 */
[----:B------:R-:W5:Y:S01]  /*4360*/  LDS R27, [R2+0x400] ;  /* 0x00040000021b7984 */ /* 0x000f620000000800 */
[----:B0-----:R-:W-:-:S03]  /*4370*/  FMUL R7, R7, R0 ;  /* 0x0000000007077220 */ /* 0x001fc60000400000 */
[----:B------:R-:W0:Y:S01]  /*4380*/  LDS R29, [R2+0x480] ;  /* 0x00048000021d7984 */ /* 0x000e220000000800 */
[----:B-1----:R-:W-:-:S03]  /*4390*/  FMUL R9, R9, R0 ;  /* 0x0000000009097220 */ /* 0x002fc60000400000 */
[----:B------:R-:W1:Y:S01]  /*43a0*/  LDS R31, [R2+0x500] ;  /* 0x00050000021f7984 */ /* 0x000e620000000800 */
[----:B--2---:R-:W-:-:S03]  /*43b0*/  FMUL R11, R11, R0 ;  /* 0x000000000b0b7220 */ /* 0x004fc60000400000 */
[----:B------:R-:W2:Y:S01]  /*43c0*/  LDS R33, [R2+0x580] ;  /* 0x0005800002217984 */ /* 0x000ea20000000800 */
[----:B---3--:R-:W-:-:S03]  /*43d0*/  FMUL R13, R13, R0 ;  /* 0x000000000d0d7220 */ /* 0x008fc60000400000 */
[----:B------:R-:W3:Y:S01]  /*43e0*/  LDS R35, [R2+0x600] ;  /* 0x0006000002237984 */ /* 0x000ee20000000800 */
[----:B----4-:R-:W-:-:S03]  /*43f0*/  FMUL R15, R15, R0 ;  /* 0x000000000f0f7220 */ /* 0x010fc60000400000 */
[----:B------:R-:W4:Y:S01]  /*4400*/  LDS R37, [R2+0x680] ;  /* 0x0006800002257984 */ /* 0x000f220000000800 */
[-C--:B-----5:R-:W-:Y:S01]  /*4410*/  FMUL R17, R17, R0.reuse ;  /* 0x0000000011117220 */ /* 0x0a0fe20000400000 */
[-C--:B------:R-:W-:Y:S02]  /*4420*/  FMUL R19, R19, R0.reuse ;  /* 0x0000000013137220 */ /* 0x080fe40000400000 */
[----:B------:R-:W-:Y:S01]  /*4430*/  STS [R2+-0x100], R7 ;  /* 0xffff000702007388 */ /* 0x000fe20000000800 */
[----:B------:R-:W-:-:S03]  /*4440*/  FMUL R21, R21, R0 ;  /* 0x0000000015157220 */ /* 0x000fc60000400000 */
[----:B------:R-:W-:Y:S01]  /*4450*/  STS [R2+-0x80], R9 ;  /* 0xffff800902007388 */ /* 0x000fe20000000800 */
[----:B------:R-:W-:-:S03]  /*4460*/  FMUL R23, R23, R0 ;  /* 0x0000000017177220 */ /* 0x000fc60000400000 */
[----:B------:R-:W-:Y:S01]  /*4470*/  STS [R2], R11 ;  /* 0x0000000b02007388 */ /* 0x000fe20000000800 */
[----:B------:R-:W-:-:S03]  /*4480*/  FMUL R25, R25, R0 ;  /* 0x0000000019197220 */ /* 0x000fc60000400000 */
[----:B------:R-:W-:Y:S01]  /*4490*/  STS [R2+0x80], R13 ;  /* 0x0000800d02007388 */ /* 0x000fe20000000800 */
[----:B------:R-:W-:-:S03]  /*44a0*/  FMUL R27, R27, R0 ;  /* 0x000000001b1b7220 */ /* 0x000fc60000400000 */
[----:B------:R-:W-:Y:S01]  /*44b0*/  STS [R2+0x100], R15 ;  /* 0x0001000f02007388 */ /* 0x000fe20000000800 */
[----:B0-----:R-:W-:-:S03]  /*44c0*/  FMUL R29, R29, R0 ;  /* 0x000000001d1d7220 */ /* 0x001fc60000400000 */
[----:B------:R-:W-:Y:S01]  /*44d0*/  STS [R2+0x180], R17 ;  /* 0x0001801102007388 */ /* 0x000fe20000000800 */
[----:B-1----:R-:W-:-:S03]  /*44e0*/  FMUL R31, R31, R0 ;  /* 0x000000001f1f7220 */ /* 0x002fc60000400000 */
[----:B------:R-:W-:Y:S01]  /*44f0*/  STS [R2+0x200], R19 ;  /* 0x0002001302007388 */ /* 0x000fe20000000800 */
[----:B--2---:R-:W-:-:S03]  /*4500*/  FMUL R33, R33, R0 ;  /* 0x0000000021217220 */ /* 0x004fc60000400000 */
[----:B------:R-:W-:Y:S01]  /*4510*/  STS [R2+0x280], R21 ;  /* 0x0002801502007388 */ /* 0x000fe20000000800 */
[----:B---3--:R-:W-:-:S03]  /*4520*/  FMUL R35, R35, R0 ;  /* 0x0000000023237220 */ /* 0x008fc60000400000 */
[----:B------:R-:W-:Y:S01]  /*4530*/  STS [R2+0x300], R23 ;  /* 0x0003001702007388 */ /* 0x000fe20000000800 */
[----:B----4-:R-:W-:-:S03]  /*4540*/  FMUL R37, R37, R0 ;  /* 0x0000000025257220 */ /* 0x010fc60000400000 */
[----:B------:R-:W-:Y:S04]  /*4550*/  STS [R2+0x380], R25 ;  /* 0x0003801902007388 */ /* 0x000fe80000000800 */
[----:B------:R-:W-:Y:S04]  /*4560*/  STS [R2+0x400], R27 ;  /* 0x0004001b02007388 */ /* 0x000fe80000000800 */
[----:B------:R-:W-:Y:S04]  /*4570*/  STS [R2+0x480], R29 ;  /* 0x0004801d02007388 */ /* 0x000fe80000000800 */
[----:B------:R-:W-:Y:S04]  /*4580*/  STS [R2+0x500], R31 ;  /* 0x0005001f02007388 */ /* 0x000fe80000000800 */
[----:B------:R-:W-:Y:S04]  /*4590*/  STS [R2+0x580], R33 ;  /* 0x0005802102007388 */ /* 0x000fe80000000800 */
[----:B------:R-:W-:Y:S04]  /*45a0*/  STS [R2+0x600], R35 ;  /* 0x0006002302007388 */ /* 0x000fe80000000800 */
[----:B------:R0:W-:Y:S02]  /*45b0*/  STS [R2+0x680], R37 ;  /* 0x0006802502007388 */ /* 0x0001e40000000800 */
[----:B0-----:R-:W-:Y:S01]  /*45c0*/  VIADD R2, R2, 0x800 ;  /* 0x0000080002027836 */ /* 0x001fe20000000000 */
[----:B------:R-:W-:Y:S06]  /*45d0*/  @!P1 BRA `(.L_x_69) ;  /* 0xfffffffc00309947 */ /* 0x000fec000383ffff */
.L_x_68:
[----:B------:R-:W-:Y:S05]  /*45e0*/  BSYNC.RECONVERGENT B1 ;  /* 0x0000000000017941 */ /* 0x000fea0003800200 */
.L_x_67:
[----:B------:R-:W-:Y:S01]  /*45f0*/  IMAD.IADD R6, R5, 0x1, -R4 ;  /* 0x0000000105067824 */ /* 0x000fe200078e0a04 */
[----:B------:R-:W-:Y:S04]  /*4600*/  BSSY.RECONVERGENT B1, `(.L_x_70) ;  /* 0x000001e000017945 */ /* 0x000fe80003800200 */
[----:B------:R-:W-:-:S13]  /*4610*/  ISETP.GT.AND P1, PT, R6, 0x80, PT ;  /* 0x000000800600780c */ /* 0x000fda0003f24270 */
[----:B------:R-:W-:Y:S05]  /*4620*/  @!P1 BRA `(.L_x_71) ;  /* 0x00000000006c9947 */ /* 0x000fea0003800000 */
[----:B------:R-:W0:Y:S01]  /*4630*/  LDS R7, [R2+-0x100] ;  /* 0xffff000002077984 */ /* 0x000e220000000800 */
[----:B------:R-:W-:Y:S01]  /*4640*/  PLOP3.LUT P0, PT, PT, PT, PT, 0x8, 0x80 ;  /* 0x000000000080781c */ /* 0x000fe20003f0e170 */
[----:B------:R-:W-:Y:S02]  /*4650*/  VIADD R4, R4, 0x100 ;  /* 0x0000010004047836 */ /* 0x000fe40000000000 */
[----:B------:R-:W1:Y:S04]  /*4660*/  LDS R9, [R2+-0x80] ;  /* 0xffff800002097984 */ /* 0x000e680000000800 */
[----:B------:R-:W2:Y:S04]  /*4670*/  LDS R11, [R2] ;  /* 0x00000000020b7984 */ /* 0x000ea80000000800 */
[----:B------:R-:W3:Y:S04]  /*4680*/  LDS R13, [R2+0x80] ;  /* 0x00008000020d7984 */ /* 0x000ee80000000800 */
[----:B------:R-:W4:Y:S04]  /*4690*/  LDS R15, [R2+0x100] ;  /* 0x00010000020f7984 */ /* 0x000f280000000800 */
[----:B------:R-:W5:Y:S04]  /*46a0*/  LDS R17, [R2+0x180] ;  /* 0x0001800002117984 */ /* 0x000f680000000800 */
[----:B------:R-:W5:Y:S04]  /*46b0*/  LDS R19, [R2+0x200] ;  /* 0x0002000002137984 */ /* 0x000f680000000800 */
[----:B------:R-:W5:Y:S01]  /*46c0*/  LDS R21, [R2+0x280] ;  /* 0x0002800002157984 */ /* 0x000f620000000800 */
[-C--:B0-----:R-:W-:Y:S01]  /*46d0*/  FMUL R7, R7, R0.reuse ;  /* 0x0000000007077220 */ /* 0x081fe20000400000 */
[----:B-1----:R-:W-:-:S04]  /*46e0*/  FMUL R9, R9, R0 ;  /* 0x0000000009097220 */ /* 0x002fc80000400000 */
[----:B------:R-:W-:Y:S01]  /*46f0*/  STS [R2+-0x100], R7 ;  /* 0xffff000702007388 */ /* 0x000fe20000000800 */
[----:B--2---:R-:W-:-:S03]  /*4700*/  FMUL R11, R11, R0 ;  /* 0x000000000b0b7220 */ /* 0x004fc60000400000 */
[----:B------:R-:W-:Y:S01]  /*4710*/  STS [R2+-0x80], R9 ;  /* 0xffff800902007388 */ /* 0x000fe20000000800 */
[----:B---3--:R-:W-:-:S03]  /*4720*/  FMUL R13, R13, R0 ;  /* 0x000000000d0d7220 */ /* 0x008fc60000400000 */
[----:B------:R-:W-:Y:S01]  /*4730*/  STS [R2], R11 ;  /* 0x0000000b02007388 */ /* 0x000fe20000000800 */
[----:B----4-:R-:W-:-:S03]  /*4740*/  FMUL R15, R15, R0 ;  /* 0x000000000f0f7220 */ /* 0x010fc60000400000 */
[----:B------:R-:W-:Y:S01]  /*4750*/  STS [R2+0x80], R13 ;  /* 0x0000800d02007388 */ /* 0x000fe20000000800 */
[----:B-----5:R-:W-:-:S03]  /*4760*/  FMUL R17, R17, R0 ;  /* 0x0000000011117220 */ /* 0x020fc60000400000 */
[----:B------:R-:W-:Y:S01]  /*4770*/  STS [R2+0x100], R15 ;  /* 0x0001000f02007388 */ /* 0x000fe20000000800 */
[----:B------:R-:W-:-:S03]  /*4780*/  FMUL R19, R19, R0 ;  /* 0x0000000013137220 */ /* 0x000fc60000400000 */
[----:B------:R-:W-:Y:S01]  /*4790*/  STS [R2+0x180], R17 ;  /* 0x0001801102007388 */ /* 0x000fe20000000800 */
[----:B------:R-:W-:-:S03]  /*47a0*/  FMUL R21, R21, R0 ;  /* 0x0000000015157220 */ /* 0x000fc60000400000 */
[----:B------:R-:W-:Y:S04]  /*47b0*/  STS [R2+0x200], R19 ;  /* 0x0002001302007388 */ /* 0x000fe80000000800 */
[----:B------:R0:W-:Y:S02]  /*47c0*/  STS [R2+0x280], R21 ;  /* 0x0002801502007388 */ /* 0x0001e40000000800 */
[----:B0-----:R-:W-:-:S07]  /*47d0*/  VIADD R2, R2, 0x400 ;  /* 0x0000040002027836 */ /* 0x001fce0000000000 */
.L_x_71:
[----:B------:R-:W-:Y:S05]  /*47e0*/  BSYNC.RECONVERGENT B1 ;  /* 0x0000000000017941 */ /* 0x000fea0003800200 */
.L_x_70:
[----:B------:R-:W-:-:S13]  /*47f0*/  ISETP.LT.OR P0, PT, R4, R5, P0 ;  /* 0x000000050400720c */ /* 0x000fda0000701670 */
[----:B------:R-:W-:Y:S05]  /*4800*/  @!P0 BRA `(.L_x_63) ;  /* 0x0000000000308947 */ /* 0x000fea0003800000 */
[----:B------:R-:W0:Y:S04]  /*4810*/  LDS R7, [R2+-0x100] ;  /* 0xffff000002077984 */ /* 0x000e280000000800 */
[----:B------:R-:W1:Y:S04]  /*4820*/  LDS R9, [R2+-0x80] ;  /* 0xffff800002097984 */ /* 0x000e680000000800 */
[----:B------:R-:W2:Y:S04]  /*4830*/  LDS R11, [R2] ;  /* 0x00000000020b7984 */ /* 0x000ea80000000800 */
[----:B------:R-:W3:Y:S01]  /*4840*/  LDS R13, [R2+0x80] ;  /* 0x00008000020d7984 */ /* 0x000ee20000000800 */
[-C--:B0-----:R-:W-:Y:S01]  /*4850*/  FMUL R7, R7, R0.reuse ;  /* 0x0000000007077220 */ /* 0x081fe20000400000 */
[----:B-1----:R-:W-:-:S04]  /*4860*/  FMUL R9, R9, R0 ;  /* 0x0000000009097220 */ /* 0x002fc80000400000 */
[----:B------:R0:W-:Y:S01]  /*4870*/  STS [R2+-0x100], R7 ;  /* 0xffff000702007388 */ /* 0x0001e20000000800 */
[----:B--2---:R-:W-:-:S03]  /*4880*/  FMUL R11, R11, R0 ;  /* 0x000000000b0b7220 */ /* 0x004fc60000400000 */
[----:B------:R0:W-:Y:S01]  /*4890*/  STS [R2+-0x80], R9 ;  /* 0xffff800902007388 */ /* 0x0001e20000000800 */
[----:B---3--:R-:W-:-:S03]  /*48a0*/  FMUL R13, R13, R0 ;  /* 0x000000000d0d7220 */ /* 0x008fc60000400000 */
[----:B------:R0:W-:Y:S04]  /*48b0*/  STS [R2], R11 ;  /* 0x0000000b02007388 */ /* 0x0001e80000000800 */
[----:B------:R0:W-:Y:S02]  /*48c0*/  STS [R2+0x80], R13 ;  /* 0x0000800d02007388 */ /* 0x0001e40000000800 */
.L_x_63:
[----:B------:R-:W-:Y:S05]  /*48d0*/  BSYNC.RECONVERGENT B0 ;  /* 0x0000000000007941 */ /* 0x000fea0003800200 */
.L_x_62:
[----:B------:R-:W3:Y:S01]  /*48e0*/  LDCU UR4, c[0x0][0x3a0] ;  /* 0x00007400ff0477ac */ /* 0x000ee20008000800 */
[----:B------:R-:W-:Y:S01]  /*48f0*/  BAR.SYNC.DEFER_BLOCKING 0x0 ;  /* 0x0000000000007b1d */ /* 0x000fe20000010000 */
[----:B------:R-:W-:-:S04]  /*4900*/  ISETP.GE.AND P0, PT, R50, R5, PT ;  /* 0x000000053200720c */ /* 0x000fc80003f06270 */
[----:B---3--:R-:W-:-:S13]  /*4910*/  ISETP.GE.OR P0, PT, R48, UR4, P0 ;  /* 0x0000000430007c0c */ /* 0x008fda0008706670 */
[----:B------:R-:W-:Y:S05]  /*4920*/  @P0 EXIT ;  /* 0x000000000000094d */ /* 0x000fea0003800000 */
[----:B------:R-:W-:Y:S01]  /*4930*/  LOP3.LUT R0, RZ, R50, RZ, 0x33, !PT ;  /* 0x00000032ff007212 */ /* 0x000fe200078e33ff */
[----:B------:R-:W3:Y:S01]  /*4940*/  LDCU.64 UR6, c[0x0][0x398] ;  /* 0x00007300ff0677ac */ /* 0x000ee20008000a00 */
[----:B------:R-:W-:Y:S02]  /*4950*/  BSSY.RECONVERGENT B0, `(.L_x_72) ;  /* 0x000001e000007945 */ /* 0x000fe40003800200 */
[----:B------:R-:W-:-:S04]  /*4960*/  IADD3 R0, PT, PT, R0, R5, RZ ;  /* 0x0000000500007210 */ /* 0x000fc80007ffe0ff */
[C---:B0-----:R-:W-:Y:S02]  /*4970*/  LOP3.LUT R2, R0.reuse, 0x60, RZ, 0xc0, !PT ;  /* 0x0000006000027812 */ /* 0x041fe400078ec0ff */
[----:B------:R-:W-:Y:S02]  /*4980*/  ISETP.GE.U32.AND P1, PT, R0, 0x60, PT ;  /* 0x000000600000780c */ /* 0x000fe40003f26070 */
[----:B------:R-:W-:-:S13]  /*4990*/  ISETP.NE.AND P0, PT, R2, 0x60, PT ;  /* 0x000000600200780c */ /* 0x000fda0003f05270 */
[----:B---3--:R-:W-:Y:S05]  /*49a0*/  @!P0 BRA `(.L_x_73) ;  /* 0x0000000000608947 */ /* 0x008fea0003800000 */
[----:B------:R-:W0:Y:S01]  /*49b0*/  S2UR UR5, SR_CgaCtaId ;  /* 0x00000000000579c3 */ /* 0x000e220000008800 */
[----:B------:R-:W-:Y:S01]  /*49c0*/  LEA.HI R0, R0, 0x1, RZ, 0x1b ;  /* 0x0000000100007811 */ /* 0x000fe200078fd8ff */
[----:B------:R-:W-:Y:S01]  /*49d0*/  UMOV UR4, 0x400 ;  /* 0x0000040000047882 */ /* 0x000fe20000000000 */
[----:B-1----:R-:W-:Y:S01]  /*49e0*/  IMAD R6, R3, 0x40, R50 ;  /* 0x0000004003067824 */ /* 0x002fe200078e0232 */
[----:B------:R-:W-:Y:S02]  /*49f0*/  UIADD3 UR4, UPT, UPT, UR4, 0x8000, URZ ;  /* 0x0000800004047890 */ /* 0x000fe4000fffe0ff */
[C---:B------:R-:W-:Y:S01]  /*4a00*/  IMAD.SHL.U32 R2, R0.reuse, 0x20, RZ ;  /* 0x0000002000027824 */ /* 0x040fe200078e00ff */
[----:B------:R-:W-:-:S04]  /*4a10*/  LOP3.LUT R0, R0, 0x3, RZ, 0xc0, !PT ;  /* 0x0000000300007812 */ /* 0x000fc800078ec0ff */
[----:B------:R-:W-:Y:S01]  /*4a20*/  LOP3.LUT R7, R2, 0x60, RZ, 0xc0, !PT ;  /* 0x0000006002077812 */ /* 0x000fe200078ec0ff */
[----:B------:R-:W-:Y:S02]  /*4a30*/  IMAD R2, R48, R5, R50 ;  /* 0x0000000530027224 */ /* 0x000fe400078e0232 */
[----:B--2---:R-:W-:Y:S02]  /*4a40*/  IMAD.MOV R4, RZ, RZ, -R0 ;  /* 0x000000ffff047224 */ /* 0x004fe400078e0a00 */
[----:B------:R-:W-:Y:S01]  /*4a50*/  IMAD.IADD R50, R50, 0x1, R7 ;  /* 0x0000000132327824 */ /* 0x000fe200078e0207 */
[----:B0-----:R-:W-:-:S06]  /*4a60*/  ULEA UR4, UR5, UR4, 0x18 ;  /* 0x0000000405047291 */ /* 0x001fcc000f8ec0ff */
[----:B------:R-:W-:-:S07]  /*4a70*/  LEA R0, R6, UR4, 0x2 ;  /* 0x0000000406007c11 */ /* 0x000fce000f8e10ff */
.L_x_74:
[----:B0-----:R0:W1:Y:S01]  /*4a80*/  LDS R9, [R0] ;  /* 0x0000000000097984 */ /* 0x0010620000000800 */
[----:B------:R-:W-:Y:S01]  /*4a90*/  IADD3 R7, P0, PT, R49, R2, RZ ;  /* 0x0000000231077210 */ /* 0x000fe20007f1e0ff */
[----:B------:R-:W-:-:S03]  /*4aa0*/  VIADD R4, R4, 0x1 ;  /* 0x0000000104047836 */ /* 0x000fc60000000000 */
[C---:B------:R-:W-:Y:S01]  /*4ab0*/  LEA.HI.X.SX32 R8, R2.reuse, R44, 0x1, P0 ;  /* 0x0000002c02087211 */ /* 0x040fe200000f0eff */
[----:B------:R-:W-:Y:S01]  /*4ac0*/  VIADD R2, R2, 0x20 ;  /* 0x0000002002027836 */ /* 0x000fe20000000000 */
[C---:B------:R-:W-:Y:S02]  /*4ad0*/  LEA R6, P0, R7.reuse, UR6, 0x2 ;  /* 0x0000000607067c11 */ /* 0x040fe4000f8010ff */
[----:B0-----:R-:W-:Y:S02]  /*4ae0*/  IADD3 R0, PT, PT, R0, 0x80, RZ ;  /* 0x0000008000007810 */ /* 0x001fe40007ffe0ff */
[----:B------:R-:W-:Y:S02]  /*4af0*/  LEA.HI.X R7, R7, UR7, R8, 0x2, P0 ;  /* 0x0000000707077c11 */ /* 0x000fe400080f1408 */
[----:B------:R-:W-:-:S03]  /*4b00*/  ISETP.NE.AND P0, PT, R4, RZ, PT ;  /* 0x000000ff0400720c */ /* 0x000fc60003f05270 */
[----:B-1----:R0:W-:Y:S10]  /*4b10*/  STG.E desc[UR10][R6.64], R9 ;  /* 0x0000000906007986 */ /* 0x0021f4000c10190a */
[----:B------:R-:W-:Y:S05]  /*4b20*/  @P0 BRA `(.L_x_74) ;  /* 0xfffffffc00d40947 */ /* 0x000fea000383ffff */
.L_x_73:
[----:B------:R-:W-:Y:S05]  /*4b30*/  BSYNC.RECONVERGENT B0 ;  /* 0x0000000000007941 */ /* 0x000fea0003800200 */
.L_x_72:
[----:B------:R-:W-:Y:S05]  /*4b40*/  @!P1 EXIT ;  /* 0x000000000000994d */ /* 0x000fea0003800000 */
[----:B------:R-:W3:Y:S01]  /*4b50*/  S2UR UR5, SR_CgaCtaId ;  /* 0x00000000000579c3 */ /* 0x000ee20000008800 */
[----:B------:R-:W4:Y:S01]  /*4b60*/  LDCU.64 UR6, c[0x0][0x398] ;  /* 0x00007300ff0677ac */ /* 0x000f220008000a00 */
[--C-:B------:R-:W-:Y:S01]  /*4b70*/  IMAD.IADD R0, R5, 0x1, -R50.reuse ;  /* 0x0000000105007824 */ /* 0x100fe200078e0a32 */
[----:B------:R-:W-:Y:S01]  /*4b80*/  BSSY.RECONVERGENT B0, `(.L_x_75) ;  /* 0x0000047000007945 */ /* 0x000fe20003800200 */
[--C-:B------:R-:W-:Y:S01]  /*4b90*/  IMAD R3, R3, 0x40, R50.reuse ;  /* 0x0000004003037824 */ /* 0x100fe200078e0232 */
[----:B------:R-:W-:Y:S01]  /*4ba0*/  UMOV UR4, 0x400 ;  /* 0x0000040000047882 */ /* 0x000fe20000000000 */
[----:B------:R-:W-:Y:S01]  /*4bb0*/  IMAD R48, R48, R5, R50 ;  /* 0x0000000530307224 */ /* 0x000fe200078e0232 */
[----:B------:R-:W-:Y:S01]  /*4bc0*/  UIADD3 UR4, UPT, UPT, UR4, 0x8000, URZ ;  /* 0x0000800004047890 */ /* 0x000fe2000fffe0ff */
[----:B------:R-:W-:Y:S02]  /*4bd0*/  ISETP.GT.AND P1, PT, R0, 0x180, PT ;  /* 0x000001800000780c */ /* 0x000fe40003f24270 */
[----:B------:R-:W-:Y:S01]  /*4be0*/  PLOP3.LUT P0, PT, PT, PT, PT, 0x80, 0x8 ;  /* 0x000000000008781c */ /* 0x000fe20003f0f070 */
[----:B---3--:R-:W-:-:S02]  /*4bf0*/  ULEA UR5, UR5, UR4, 0x18 ;  /* 0x0000000405057291 */ /* 0x008fc4000f8ec0ff */
[----:B----4-:R-:W-:-:S04]  /*4c00*/  UIADD3 UR4, UP0, UPT, UR6, 0x100, URZ ;  /* 0x0000010006047890 */ /* 0x010fc8000ff1e0ff */
[----:B------:R-:W-:Y:S01]  /*4c10*/  LEA R3, R3, UR5, 0x2 ;  /* 0x0000000503037c11 */ /* 0x000fe2000f8e10ff */
[----:B------:R-:W-:-:S04]  /*4c20*/  UIADD3.X UR5, UPT, UPT, URZ, UR7, URZ, UP0, !UPT ;  /* 0x00000007ff057290 */ /* 0x000fc800087fe4ff */
[----:B------:R-:W-:Y:S01]  /*4c30*/  VIADD R0, R3, 0x100 ;  /* 0x0000010003007836 */ /* 0x000fe20000000000 */
[----:B------:R-:W-:Y:S07]  /*4c40*/  @!P1 BRA `(.L_x_76) ;  /* 0x0000000000e89947 */ /* 0x000fee0003800000 */
[----:B------:R-:W-:Y:S02]  /*4c50*/  PLOP3.LUT P0, PT, PT, PT, PT, 0x8, 0x80 ;  /* 0x000000000080781c */ /* 0x000fe40003f0e170 */
[----:B------:R-:W-:-:S11]  /*4c60*/  IADD3 R47, PT, PT, R5, -0x180, RZ ;  /* 0xfffffe80052f7810 */ /* 0x000fd60007ffe0ff */
.L_x_77:
[----:B-1----:R-:W1:Y:S01]  /*4c70*/  LDS R13, [R0+-0x100] ;  /* 0xffff0000000d7984 */ /* 0x002e620000000800 */
[----:B------:R-:W-:Y:S01]  /*4c80*/  IADD3 R3, P1, PT, R49, R48, RZ ;  /* 0x0000003031037210 */ /* 0x000fe20007f3e0ff */
[C---:B0-----:R-:W-:Y:S02]  /*4c90*/  VIADD R6, R48.reuse, 0x100 ;  /* 0x0000010030067836 */ /* 0x041fe40000000000 */
[----:B------:R-:W0:Y:S01]  /*4ca0*/  LDS R15, [R0+-0x80] ;  /* 0xffff8000000f7984 */ /* 0x000e220000000800 */
[C---:B--2---:R-:W-:Y:S01]  /*4cb0*/  VIADD R4, R48.reuse, 0x80 ;  /* 0x0000008030047836 */ /* 0x044fe20000000000 */
[C---:B------:R-:W-:Y:S01]  /*4cc0*/  LEA.HI.X.SX32 R8, R48.reuse, R44, 0x1, P1 ;  /* 0x0000002c30087211 */ /* 0x040fe200008f0eff */
[----:B------:R-:W-:Y:S01]  /*4cd0*/  VIADD R7, R48, 0x180 ;  /* 0x0000018030077836 */ /* 0x000fe20000000000 */
[----:B------:R-:W2:Y:S01]  /*4ce0*/  LDS R17, [R0] ;  /* 0x0000000000117984 */ /* 0x000ea20000000800 */
[----:B------:R-:W-:Y:S01]  /*4cf0*/  LEA R2, P1, R3, UR4, 0x2 ;  /* 0x0000000403027c11 */ /* 0x000fe2000f8210ff */
[----:B------:R-:W-:Y:S01]  /*4d00*/  VIADD R50, R50, 0x200 ;  /* 0x0000020032327836 */ /* 0x000fe20000000000 */
[C---:B------:R-:W-:Y:S01]  /*4d10*/  IADD3 R9, P3, PT, R49.reuse, R6, RZ ;  /* 0x0000000631097210 */ /* 0x040fe20007f7e0ff */
[----:B------:R-:W3:Y:S01]  /*4d20*/  LDS R19, [R0+0x80] ;  /* 0x0000800000137984 */ /* 0x000ee20000000800 */
[C---:B------:R-:W-:Y:S01]  /*4d30*/  IADD3 R14, P2, PT, R49.reuse, R4, RZ ;  /* 0x00000004310e7210 */ /* 0x040fe20007f5e0ff */
[----:B------:R-:W-:Y:S01]  /*4d40*/  VIADD R48, R48, 0x200 ;  /* 0x0000020030307836 */ /* 0x000fe20000000000 */
[----:B------:R-:W-:Y:S01]  /*4d50*/  IADD3 R11, P4, PT, R49, R7, RZ ;  /* 0x00000007310b7210 */ /* 0x000fe20007f9e0ff */
[----:B------:R-:W4:Y:S01]  /*4d60*/  LDS R21, [R0+0x100] ;  /* 0x0001000000157984 */ /* 0x000f220000000800 */
[----:B------:R-:W-:-:S02]  /*4d70*/  LEA.HI.X R3, R3, UR5, R8, 0x2, P1 ;  /* 0x0000000503037c11 */ /* 0x000fc400088f1408 */
[-C--:B------:R-:W-:Y:S01]  /*4d80*/  LEA.HI.X.SX32 R12, R6, R44.reuse, 0x1, P3 ;  /* 0x0000002c060c7211 */ /* 0x080fe200018f0eff */
[----:B------:R-:W5:Y:S01]  /*4d90*/  LDS R23, [R0+0x180] ;  /* 0x0001800000177984 */ /* 0x000f620000000800 */
[-C--:B------:R-:W-:Y:S02]  /*4da0*/  LEA.HI.X.SX32 R45, R4, R44.reuse, 0x1, P2 ;  /* 0x0000002c042d7211 */ /* 0x080fe400010f0eff */
[----:B------:R-:W-:Y:S01]  /*4db0*/  LEA R6, P1, R14, UR4, 0x2 ;  /* 0x000000040e067c11 */ /* 0x000fe2000f8210ff */
[----:B------:R-:W5:Y:S01]  /*4dc0*/  LDS R25, [R0+0x200] ;  /* 0x0002000000197984 */ /* 0x000f620000000800 */
[----:B------:R-:W-:Y:S02]  /*4dd0*/  LEA R8, P2, R9, UR4, 0x2 ;  /* 0x0000000409087c11 */ /* 0x000fe4000f8410ff */
[----:B------:R-:W-:Y:S01]  /*4de0*/  LEA.HI.X.SX32 R4, R7, R44, 0x1, P4 ;  /* 0x0000002c07047211 */ /* 0x000fe200020f0eff */
[----:B------:R-:W5:Y:S01]  /*4df0*/  LDS R27, [R0+0x280] ;  /* 0x00028000001b7984 */ /* 0x000f620000000800 */
[----:B------:R-:W-:-:S02]  /*4e00*/  LEA R10, P3, R11, UR4, 0x2 ;  /* 0x000000040b0a7c11 */ /* 0x000fc4000f8610ff */
[----:B------:R-:W-:Y:S01]  /*4e10*/  LEA.HI.X R7, R14, UR5, R45, 0x2, P1 ;  /* 0x000000050e077c11 */ /* 0x000fe200088f142d */
[----:B------:R-:W5:Y:S01]  /*4e20*/  LDS R29, [R0+0x300] ;  /* 0x00030000001d7984 */ /* 0x000f620000000800 */
[----:B------:R-:W-:Y:S02]  /*4e30*/  LEA.HI.X R9, R9, UR5, R12, 0x2, P2 ;  /* 0x0000000509097c11 */ /* 0x000fe400090f140c */
[----:B------:R-:W-:Y:S01]  /*4e40*/  LEA.HI.X R11, R11, UR5, R4, 0x2, P3 ;  /* 0x000000050b0b7c11 */ /* 0x000fe200098f1404 */
[----:B------:R-:W5:Y:S01]  /*4e50*/  LDS R31, [R0+0x380] ;  /* 0x00038000001f7984 */ /* 0x000f620000000800 */
[----:B------:R-:W-:-:S03]  /*4e60*/  ISETP.GE.AND P1, PT, R50, R47, PT ;  /* 0x0000002f3200720c */ /* 0x000fc60003f26270 */
[----:B------:R-:W5:Y:S04]  /*4e70*/  LDS R33, [R0+0x400] ;  /* 0x0004000000217984 */ /* 0x000f680000000800 */
[----:B------:R-:W5:Y:S04]  /*4e80*/  LDS R35, [R0+0x480] ;  /* 0x0004800000237984 */ /* 0x000f680000000800 */
[----:B------:R-:W5:Y:S04]  /*4e90*/  LDS R37, [R0+0x500] ;  /* 0x0005000000257984 */ /* 0x000f680000000800 */
[----:B------:R-:W5:Y:S04]  /*4ea0*/  LDS R39, [R0+0x580] ;  /* 0x0005800000277984 */ /* 0x000f680000000800 */
[----:B------:R-:W5:Y:S04]  /*4eb0*/  LDS R41, [R0+0x600] ;  /* 0x0006000000297984 */ /* 0x000f680000000800 */
[----:B------:R2:W5:Y:S04]  /*4ec0*/  LDS R43, [R0+0x680] ;  /* 0x00068000002b7984 */ /* 0x0005680000000800 */
[----:B-1----:R1:W-:Y:S04]  /*4ed0*/  STG.E desc[UR10][R2.64+-0x100], R13 ;  /* 0xffff000d02007986 */ /* 0x0023e8000c10190a */
[----:B0-----:R1:W-:Y:S01]  /*4ee0*/  STG.E desc[UR10][R2.64+-0x80], R15 ;  /* 0xffff800f02007986 */ /* 0x0013e2000c10190a */
[----:B--2---:R-:W-:-:S03]  /*4ef0*/  IADD3 R0, PT, PT, R0, 0x800, RZ ;  /* 0x0000080000007810 */ /* 0x004fc60007ffe0ff */
[----:B------:R1:W-:Y:S04]  /*4f00*/  STG.E desc[UR10][R2.64], R17 ;  /* 0x0000001102007986 */ /* 0x0003e8000c10190a */
[----:B---3--:R1:W-:Y:S04]  /*4f10*/  STG.E desc[UR10][R2.64+0x80], R19 ;  /* 0x0000801302007986 */ /* 0x0083e8000c10190a */
[----:B----4-:R1:W-:Y:S04]  /*4f20*/  STG.E desc[UR10][R6.64+-0x100], R21 ;  /* 0xffff001506007986 */ /* 0x0103e8000c10190a */
[----:B-----5:R1:W-:Y:S04]  /*4f30*/  STG.E desc[UR10][R6.64+-0x80], R23 ;  /* 0xffff801706007986 */ /* 0x0203e8000c10190a */
[----:B------:R1:W-:Y:S04]  /*4f40*/  STG.E desc[UR10][R6.64], R25 ;  /* 0x0000001906007986 */ /* 0x0003e8000c10190a */
        /* <DEDUP_REMOVED lines=8> */
[----:B------:R1:W-:Y:S01]  /*4fd0*/  STG.E desc[UR10][R10.64+0x80], R43 ;  /* 0x0000802b0a007986 */ /* 0x0003e2000c10190a */
[----:B------:R-:W-:Y:S05]  /*4fe0*/  @!P1 BRA `(.L_x_77) ;  /* 0xfffffffc00209947 */ /* 0x000fea000383ffff */
.L_x_76:
[----:B------:R-:W-:Y:S05]  /*4ff0*/  BSYNC.RECONVERGENT B0 ;  /* 0x0000000000007941 */ /* 0x000fea0003800200 */
.L_x_75:
[----:B-1----:R-:W-:Y:S01]  /*5000*/  IMAD.IADD R2, R5, 0x1, -R50 ;  /* 0x0000000105027824 */ /* 0x002fe200078e0a32 */
[----:B------:R-:W-:Y:S04]  /*5010*/  BSSY.RECONVERGENT B0, `(.L_x_78) ;  /* 0x0000020000007945 */ /* 0x000fe80003800200 */
[----:B------:R-:W-:-:S13]  /*5020*/  ISETP.GT.AND P1, PT, R2, 0x80, PT ;  /* 0x000000800200780c */ /* 0x000fda0003f24270 */
[----:B------:R-:W-:Y:S05]  /*5030*/  @!P1 BRA `(.L_x_79) ;  /* 0x0000000000749947 */ /* 0x000fea0003800000 */
[----:B0-----:R-:W0:Y:S01]  /*5040*/  LDS R9, [R0+-0x100] ;  /* 0xffff000000097984 */ /* 0x001e220000000800 */
[----:B------:R-:W-:Y:S01]  /*5050*/  IADD3 R3, P0, PT, R49, R48, RZ ;  /* 0x0000003031037210 */ /* 0x000fe20007f1e0ff */
[C---:B--2---:R-:W-:Y:S02]  /*5060*/  VIADD R4, R48.reuse, 0x80 ;  /* 0x0000008030047836 */ /* 0x044fe40000000000 */
[----:B------:R-:W1:Y:S01]  /*5070*/  LDS R11, [R0+-0x80] ;  /* 0xffff8000000b7984 */ /* 0x000e620000000800 */
[----:B------:R-:W-:Y:S01]  /*5080*/  LEA.HI.X.SX32 R6, R48, R44, 0x1, P0 ;  /* 0x0000002c30067211 */ /* 0x000fe200000f0eff */
[----:B------:R-:W-:Y:S01]  /*5090*/  VIADD R50, R50, 0x100 ;  /* 0x0000010032327836 */ /* 0x000fe20000000000 */
[----:B------:R-:W-:Y:S01]  /*50a0*/  LEA R2, P0, R3, UR4, 0x2 ;  /* 0x0000000403027c11 */ /* 0x000fe2000f8010ff */
[----:B------:R-:W2:Y:S01]  /*50b0*/  LDS R13, [R0] ;  /* 0x00000000000d7984 */ /* 0x000ea20000000800 */
[----:B------:R-:W-:Y:S01]  /*50c0*/  IADD3 R7, P1, PT, R49, R4, RZ ;  /* 0x0000000431077210 */ /* 0x000fe20007f3e0ff */
[----:B------:R-:W-:Y:S01]  /*50d0*/  VIADD R48, R48, 0x100 ;  /* 0x0000010030307836 */ /* 0x000fe20000000000 */
[----:B------:R-:W-:Y:S01]  /*50e0*/  LEA.HI.X R3, R3, UR5, R6, 0x2, P0 ;  /* 0x0000000503037c11 */ /* 0x000fe200080f1406 */
[----:B------:R-:W3:Y:S01]  /*50f0*/  LDS R15, [R0+0x80] ;  /* 0x00008000000f7984 */ /* 0x000ee20000000800 */
[----:B------:R-:W-:-:S02]  /*5100*/  LEA.HI.X.SX32 R4, R4, R44, 0x1, P1 ;  /* 0x0000002c04047211 */ /* 0x000fc400008f0eff */
[C---:B------:R-:W-:Y:S01]  /*5110*/  LEA R6, P0, R7.reuse, UR4, 0x2 ;  /* 0x0000000407067c11 */ /* 0x040fe2000f8010ff */
[----:B------:R-:W4:Y:S03]  /*5120*/  LDS R17, [R0+0x100] ;  /* 0x0001000000117984 */ /* 0x000f260000000800 */
[----:B------:R-:W-:Y:S01]  /*5130*/  LEA.HI.X R7, R7, UR5, R4, 0x2, P0 ;  /* 0x0000000507077c11 */ /* 0x000fe200080f1404 */
[----:B------:R-:W5:Y:S01]  /*5140*/  LDS R19, [R0+0x180] ;  /* 0x0001800000137984 */ /* 0x000f620000000800 */
[----:B------:R-:W-:-:S03]  /*5150*/  PLOP3.LUT P0, PT, PT, PT, PT, 0x8, 0x80 ;  /* 0x000000000080781c */ /* 0x000fc60003f0e170 */
[----:B------:R-:W5:Y:S04]  /*5160*/  LDS R21, [R0+0x200] ;  /* 0x0002000000157984 */ /* 0x000f680000000800 */
[----:B------:R0:W5:Y:S02]  /*5170*/  LDS R23, [R0+0x280] ;  /* 0x0002800000177984 */ /* 0x0001640000000800 */
[----:B0-----:R-:W-:Y:S02]  /*5180*/  IADD3 R0, PT, PT, R0, 0x400, RZ ;  /* 0x0000040000007810 */ /* 0x001fe40007ffe0ff */
[----:B------:R0:W-:Y:S04]  /*5190*/  STG.E desc[UR10][R2.64+-0x100], R9 ;  /* 0xffff000902007986 */ /* 0x0001e8000c10190a */
[----:B-1----:R0:W-:Y:S04]  /*51a0*/  STG.E desc[UR10][R2.64+-0x80], R11 ;  /* 0xffff800b02007986 */ /* 0x0021e8000c10190a */
[----:B--2---:R0:W-:Y:S04]  /*51b0*/  STG.E desc[UR10][R2.64], R13 ;  /* 0x0000000d02007986 */ /* 0x0041e8000c10190a */
[----:B---3--:R0:W-:Y:S04]  /*51c0*/  STG.E desc[UR10][R2.64+0x80], R15 ;  /* 0x0000800f02007986 */ /* 0x0081e8000c10190a */
[----:B----4-:R0:W-:Y:S04]  /*51d0*/  STG.E desc[UR10][R6.64+-0x100], R17 ;  /* 0xffff001106007986 */ /* 0x0101e8000c10190a */
[----:B-----5:R0:W-:Y:S04]  /*51e0*/  STG.E desc[UR10][R6.64+-0x80], R19 ;  /* 0xffff801306007986 */ /* 0x0201e8000c10190a */
[----:B------:R0:W-:Y:S04]  /*51f0*/  STG.E desc[UR10][R6.64], R21 ;  /* 0x0000001506007986 */ /* 0x0001e8000c10190a */
[----:B------:R0:W-:Y:S02]  /*5200*/  STG.E desc[UR10][R6.64+0x80], R23 ;  /* 0x0000801706007986 */ /* 0x0001e4000c10190a */
.L_x_79:
[----:B------:R-:W-:Y:S05]  /*5210*/  BSYNC.RECONVERGENT B0 ;  /* 0x0000000000007941 */ /* 0x000fea0003800200 */
.L_x_78:
[----:B------:R-:W-:-:S13]  /*5220*/  ISETP.LT.OR P0, PT, R50, R5, P0 ;  /* 0x000000053200720c */ /* 0x000fda0000701670 */
[----:B------:R-:W-:Y:S05]  /*5230*/  @!P0 EXIT ;  /* 0x000000000000894d */ /* 0x000fea0003800000 */
[----:B------:R-:W1:Y:S01]  /*5240*/  LDS R5, [R0+-0x100] ;  /* 0xffff000000057984 */ /* 0x000e620000000800 */
[----:B------:R-:W-:-:S03]  /*5250*/  IADD3 R49, P0, PT, R49, R48, RZ ;  /* 0x0000003031317210 */ /* 0x000fc60007f1e0ff */
[----:B0-----:R-:W0:Y:S01]  /*5260*/  LDS R7, [R0+-0x80] ;  /* 0xffff800000077984 */ /* 0x001e220000000800 */
[----:B------:R-:W-:Y:S02]  /*5270*/  LEA.HI.X.SX32 R44, R48, R44, 0x1, P0 ;  /* 0x0000002c302c7211 */ /* 0x000fe400000f0eff */
[C---:B------:R-:W-:Y:S01]  /*5280*/  LEA R2, P0, R49.reuse, UR4, 0x2 ;  /* 0x0000000431027c11 */ /* 0x040fe2000f8010ff */
[----:B------:R-:W3:Y:S03]  /*5290*/  LDS R9, [R0] ;  /* 0x0000000000097984 */ /* 0x000ee60000000800 */
[----:B------:R-:W-:Y:S01]  /*52a0*/  LEA.HI.X R3, R49, UR5, R44, 0x2, P0 ;  /* 0x0000000531037c11 */ /* 0x000fe200080f142c */
[----:B------:R-:W4:Y:S04]  /*52b0*/  LDS R11, [R0+0x80] ;  /* 0x00008000000b7984 */ /* 0x000f280000000800 */
[----:B-1----:R-:W-:Y:S04]  /*52c0*/  STG.E desc[UR10][R2.64+-0x100], R5 ;  /* 0xffff000502007986 */ /* 0x002fe8000c10190a */
[----:B0-----:R-:W-:Y:S04]  /*52d0*/  STG.E desc[UR10][R2.64+-0x80], R7 ;  /* 0xffff800702007986 */ /* 0x001fe8000c10190a */
[----:B---3--:R-:W-:Y:S04]  /*52e0*/  STG.E desc[UR10][R2.64], R9 ;  /* 0x0000000902007986 */ /* 0x008fe8000c10190a */
[----:B----4-:R-:W-:Y:S01]  /*52f0*/  STG.E desc[UR10][R2.64+0x80], R11 ;  /* 0x0000800b02007986 */ /* 0x010fe2000c10190a */
[----:B------:R-:W-:Y:S05]  /*5300*/  EXIT ;  /* 0x000000000000794d */ /* 0x000fea0003800000 */
        .weak           $__internal_0_$__cuda_sm20_rcp_rn_f32_slowpath
        .type           $__internal_0_$__cuda_sm20_rcp_rn_f32_slowpath,@function
        .size           $__internal_0_$__cuda_sm20_rcp_rn_f32_slowpath,($__internal_1_$__cuda_sm20_sqrt_rn_f32_slowpath - $__internal_0_$__cuda_sm20_rcp_rn_f32_slowpath)
$__internal_0_$__cuda_sm20_rcp_rn_f32_slowpath:
[----:B------:R-:W-:Y:S01]  /*5310*/  IMAD.SHL.U32 R4, R5, 0x2, RZ ;  /* 0x0000000205047824 */ /* 0x000fe200078e00ff */
[----:B------:R-:W-:Y:S04]  /*5320*/  BSSY.RECONVERGENT B1, `(.L_x_80) ;  /* 0x0000030000017945 */ /* 0x000fe80003800200 */
[----:B------:R-:W-:-:S04]  /*5330*/  SHF.R.U32.HI R15, RZ, 0x18, R4 ;  /* 0x00000018ff0f7819 */ /* 0x000fc80000011604 */
[----:B------:R-:W-:-:S13]  /*5340*/  ISETP.NE.U32.AND P0, PT, R15, RZ, PT ;  /* 0x000000ff0f00720c */ /* 0x000fda0003f05070 */
[----:B------:R-:W-:Y:S05]  /*5350*/  @P0 BRA `(.L_x_81) ;  /* 0x0000000000280947 */ /* 0x000fea0003800000 */
[----:B------:R-:W-:-:S05]  /*5360*/  IMAD.SHL.U32 R4, R5, 0x2, RZ ;  /* 0x0000000205047824 */ /* 0x000fca00078e00ff */
[----:B------:R-:W-:-:S13]  /*5370*/  ISETP.NE.AND P0, PT, R4, RZ, PT ;  /* 0x000000ff0400720c */ /* 0x000fda0003f05270 */
[----:B------:R-:W-:Y:S01]  /*5380*/  @P0 FFMA R7, R5, 1.84467440737095516160e+19, RZ ;  /* 0x5f80000005070823 */ /* 0x000fe200000000ff */
[----:B------:R-:W-:Y:S08]  /*5390*/  @!P0 MUFU.RCP R6, R5 ;  /* 0x0000000500068308 */ /* 0x000ff00000001000 */
[----:B------:R-:W0:Y:S02]  /*53a0*/  @P0 MUFU.RCP R4, R7 ;  /* 0x0000000700040308 */ /* 0x000e240000001000 */
[----:B0-----:R-:W-:-:S04]  /*53b0*/  @P0 FFMA R12, R7, R4, -1 ;  /* 0xbf800000070c0423 */ /* 0x001fc80000000004 */
[----:B------:R-:W-:-:S04]  /*53c0*/  @P0 FADD.FTZ R13, -R12, -RZ ;  /* 0x800000ff0c0d0221 */ /* 0x000fc80000010100 */
[----:B------:R-:W-:-:S04]  /*53d0*/  @P0 FFMA R4, R4, R13, R4 ;  /* 0x0000000d04040223 */ /* 0x000fc80000000004 */
[----:B------:R-:W-:Y:S01]  /*53e0*/  @P0 FFMA R6, R4, 1.84467440737095516160e+19, RZ ;  /* 0x5f80000004060823 */ /* 0x000fe200000000ff */
[----:B------:R-:W-:Y:S06]  /*53f0*/  BRA `(.L_x_82) ;  /* 0x0000000000887947 */ /* 0x000fec0003800000 */
.L_x_81:
[----:B------:R-:W-:-:S05]  /*5400*/  VIADD R16, R15, 0xffffff03 ;  /* 0xffffff030f107836 */ /* 0x000fca0000000000 */
[----:B------:R-:W-:-:S13]  /*5410*/  ISETP.GT.U32.AND P0, PT, R16, 0x1, PT ;  /* 0x000000011000780c */ /* 0x000fda0003f04070 */
[----:B------:R-:W-:Y:S05]  /*5420*/  @P0 BRA `(.L_x_83) ;  /* 0x0000000000780947 */ /* 0x000fea0003800000 */
[----:B------:R-:W-:Y:S01]  /*5430*/  LOP3.LUT R4, R5, 0x7fffff, RZ, 0xc0, !PT ;  /* 0x007fffff05047812 */ /* 0x000fe200078ec0ff */
[----:B------:R-:W-:-:S03]  /*5440*/  HFMA2 R13, -RZ, RZ, 0, 1.78813934326171875e-07 ;  /* 0x00000003ff0d7431 */ /* 0x000fc600000001ff */
[----:B------:R-:W-:-:S04]  /*5450*/  LOP3.LUT R4, R4, 0x3f800000, RZ, 0xfc, !PT ;  /* 0x3f80000004047812 */ /* 0x000fc800078efcff */
[----:B------:R-:W0:Y:S01]  /*5460*/  MUFU.RCP R7, R4 ;  /* 0x0000000400077308 */ /* 0x000e220000001000 */
[----:B------:R-:W-:Y:S01]  /*5470*/  SHF.L.U32 R13, R13, R16, RZ ;  /* 0x000000100d0d7219 */ /* 0x000fe200000006ff */
[----:B0-----:R-:W-:-:S04]  /*5480*/  FFMA R6, R4, R7, -1 ;  /* 0xbf80000004067423 */ /* 0x001fc80000000007 */
[----:B------:R-:W-:-:S04]  /*5490*/  FADD.FTZ R6, -R6, -RZ ;  /* 0x800000ff06067221 */ /* 0x000fc80000010100 */
[CCC-:B------:R-:W-:Y:S01]  /*54a0*/  FFMA.RM R12, R7.reuse, R6.reuse, R7.reuse ;  /* 0x00000006070c7223 */ /* 0x1c0fe20000004007 */
[----:B------:R-:W-:-:S04]  /*54b0*/  FFMA.RP R7, R7, R6, R7 ;  /* 0x0000000607077223 */ /* 0x000fc80000008007 */
[C---:B------:R-:W-:Y:S02]  /*54c0*/  LOP3.LUT R6, R12.reuse, 0x7fffff, RZ, 0xc0, !PT ;  /* 0x007fffff0c067812 */ /* 0x040fe400078ec0ff */
[----:B------:R-:W-:Y:S02]  /*54d0*/  FSETP.NEU.FTZ.AND P0, PT, R12, R7, PT ;  /* 0x000000070c00720b */ /* 0x000fe40003f1d000 */
[----:B------:R-:W-:Y:S02]  /*54e0*/  LOP3.LUT R6, R6, 0x800000, RZ, 0xfc, !PT ;  /* 0x0080000006067812 */ /* 0x000fe400078efcff */
[----:B------:R-:W-:Y:S02]  /*54f0*/  SEL R7, RZ, 0xffffffff, !P0 ;  /* 0xffffffffff077807 */ /* 0x000fe40004000000 */
[----:B------:R-:W-:-:S03]  /*5500*/  LOP3.LUT R13, R13, R6, RZ, 0xc0, !PT ;  /* 0x000000060d0d7212 */ /* 0x000fc600078ec0ff */
[----:B------:R-:W-:Y:S01]  /*5510*/  IMAD.MOV R7, RZ, RZ, -R7 ;  /* 0x000000ffff077224 */ /* 0x000fe200078e0a07 */
[----:B------:R-:W-:-:S04]  /*5520*/  SHF.R.U32.HI R13, RZ, R16, R13 ;  /* 0x00000010ff0d7219 */ /* 0x000fc8000001160d */
[--C-:B------:R-:W-:Y:S01]  /*5530*/  LOP3.LUT P1, RZ, R7, R16, R6.reuse, 0xf8, !PT ;  /* 0x0000001007ff7212 */ /* 0x100fe2000782f806 */
[----:B------:R-:W-:Y:S01]  /*5540*/  VIADD R7, R15, 0xffffff04 ;  /* 0xffffff040f077836 */ /* 0x000fe20000000000 */
[C---:B------:R-:W-:Y:S02]  /*5550*/  LOP3.LUT P0, RZ, R13.reuse, 0x1, RZ, 0xc0, !PT ;  /* 0x000000010dff7812 */ /* 0x040fe4000780c0ff */
[----:B------:R-:W-:Y:S02]  /*5560*/  LOP3.LUT P2, RZ, R13, 0x2, RZ, 0xc0, !PT ;  /* 0x000000020dff7812 */ /* 0x000fe4000784c0ff */
[----:B------:R-:W-:Y:S02]  /*5570*/  SHF.R.U32.HI R6, RZ, R7, R6 ;  /* 0x00000007ff067219 */ /* 0x000fe40000011606 */
[----:B------:R-:W-:Y:S02]  /*5580*/  PLOP3.LUT P0, PT, P0, P1, P2, 0xe0, 0x0 ;  /* 0x000000000000781c */ /* 0x000fe40000703c20 */
[----:B------:R-:W-:-:S02]  /*5590*/  LOP3.LUT P1, RZ, R5, 0x7fffff, RZ, 0xc0, !PT ;  /* 0x007fffff05ff7812 */ /* 0x000fc4000782c0ff */
[----:B------:R-:W-:-:S05]  /*55a0*/  SEL R4, RZ, 0x1, !P0 ;  /* 0x00000001ff047807 */ /* 0x000fca0004000000 */
[----:B------:R-:W-:-:S05]  /*55b0*/  IMAD.MOV R4, RZ, RZ, -R4 ;  /* 0x000000ffff047224 */ /* 0x000fca00078e0a04 */
[----:B------:R-:W-:-:S13]  /*55c0*/  ISETP.GE.AND P0, PT, R4, RZ, PT ;  /* 0x000000ff0400720c */ /* 0x000fda0003f06270 */
[----:B------:R-:W-:-:S05]  /*55d0*/  @!P0 VIADD R6, R6, 0x1 ;  /* 0x0000000106068836 */ /* 0x000fca0000000000 */
[----:B------:R-:W-:-:S04]  /*55e0*/  @!P1 SHF.L.U32 R6, R6, 0x1, RZ ;  /* 0x0000000106069819 */ /* 0x000fc800000006ff */
[----:B------:R-:W-:Y:S01]  /*55f0*/  LOP3.LUT R6, R6, 0x80000000, R5, 0xf8, !PT ;  /* 0x8000000006067812 */ /* 0x000fe200078ef805 */
[----:B------:R-:W-:Y:S06]  /*5600*/  BRA `(.L_x_82) ;  /* 0x0000000000047947 */ /* 0x000fec0003800000 */
.L_x_83:
[----:B------:R0:W1:Y:S02]  /*5610*/  MUFU.RCP R6, R5 ;  /* 0x0000000500067308 */ /* 0x0000640000001000 */
.L_x_82:
[----:B------:R-:W-:Y:S05]  /*5620*/  BSYNC.RECONVERGENT B1 ;  /* 0x0000000000017941 */ /* 0x000fea0003800200 */
.L_x_80:
[----:B------:R-:W-:Y:S02]  /*5630*/  IMAD.MOV.U32 R4, RZ, RZ, R14 ;  /* 0x000000ffff047224 */ /* 0x000fe400078e000e */
[----:B0-----:R-:W-:-:S04]  /*5640*/  IMAD.MOV.U32 R5, RZ, RZ, 0x0 ;  /* 0x00000000ff057424 */ /* 0x001fc800078e00ff */
[----:B-1----:R-:W-:Y:S05]  /*5650*/  RET.REL.NODEC R4 `(_Z22flash_attention_kernelPfS_S_S_iii) ;  /* 0xffffffa804687950 */ /* 0x002fea0003c3ffff */
        .weak           $__internal_1_$__cuda_sm20_sqrt_rn_f32_slowpath
        .type           $__internal_1_$__cuda_sm20_sqrt_rn_f32_slowpath,@function
        .size           $__internal_1_$__cuda_sm20_sqrt_rn_f32_slowpath,(.L_x_87 - $__internal_1_$__cuda_sm20_sqrt_rn_f32_slowpath)
$__internal_1_$__cuda_sm20_sqrt_rn_f32_slowpath:
[----:B------:R-:W-:-:S13]  /*5660*/  LOP3.LUT P0, RZ, R4, 0x7fffffff, RZ, 0xc0, !PT ;  /* 0x7fffffff04ff7812 */ /* 0x000fda000780c0ff */
[----:B------:R-:W-:Y:S01]  /*5670*/  @!P0 IMAD.MOV.U32 R5, RZ, RZ, R4 ;  /* 0x000000ffff058224 */ /* 0x000fe200078e0004 */
[----:B------:R-:W-:Y:S06]  /*5680*/  @!P0 BRA `(.L_x_84) ;  /* 0x0000000000448947 */ /* 0x000fec0003800000 */
[----:B------:R-:W-:-:S13]  /*5690*/  FSETP.GEU.FTZ.AND P0, PT, R4, RZ, PT ;  /* 0x000000ff0400720b */ /* 0x000fda0003f1e000 */
[----:B------:R-:W-:Y:S01]  /*56a0*/  @!P0 IMAD.MOV.U32 R5, RZ, RZ, 0x7fffffff ;  /* 0x7fffffffff058424 */ /* 0x000fe200078e00ff */
[----:B------:R-:W-:Y:S06]  /*56b0*/  @!P0 BRA `(.L_x_84) ;  /* 0x0000000000388947 */ /* 0x000fec0003800000 */
[----:B------:R-:W-:-:S13]  /*56c0*/  FSETP.GTU.FTZ.AND P0, PT, |R4|, +INF , PT ;  /* 0x7f8000000400780b */ /* 0x000fda0003f1c200 */
[----:B------:R-:W-:Y:S01]  /*56d0*/  @P0 FADD.FTZ R5, R4, 1 ;  /* 0x3f80000004050421 */ /* 0x000fe20000010000 */
[----:B------:R-:W-:Y:S06]  /*56e0*/  @P0 BRA `(.L_x_84) ;  /* 0x00000000002c0947 */ /* 0x000fec0003800000 */
[----:B------:R-:W-:-:S13]  /*56f0*/  FSETP.NEU.FTZ.AND P0, PT, |R4|, +INF , PT ;  /* 0x7f8000000400780b */ /* 0x000fda0003f1d200 */
[----:B------:R-:W-:Y:S01]  /*5700*/  @!P0 MOV R5, R4 ;  /* 0x0000000400058202 */ /* 0x000fe20000000f00 */
[----:B------:R-:W-:Y:S06]  /*5710*/  @!P0 BRA `(.L_x_84) ;  /* 0x0000000000208947 */ /* 0x000fec0003800000 */
[----:B------:R-:W-:-:S04]  /*5720*/  FFMA R4, R4, 1.84467440737095516160e+19, RZ ;  /* 0x5f80000004047823 */ /* 0x000fc800000000ff */
[----:B------:R-:W0:Y:S02]  /*5730*/  MUFU.RSQ R5, R4 ;  /* 0x0000000400057308 */ /* 0x000e240000001400 */
[----:B0-----:R-:W-:Y:S01]  /*5740*/  FMUL.FTZ R7, R4, R5 ;  /* 0x0000000504077220 */ /* 0x001fe20000410000 */
[----:B------:R-:W-:-:S03]  /*5750*/  FMUL.FTZ R5, R5, 0.5 ;  /* 0x3f00000005057820 */ /* 0x000fc60000410000 */
[----:B------:R-:W-:-:S04]  /*5760*/  FADD.FTZ R6, -R7, -RZ ;  /* 0x800000ff07067221 */ /* 0x000fc80000010100 */
[----:B------:R-:W-:-:S04]  /*5770*/  FFMA R6, R7, R6, R4 ;  /* 0x0000000607067223 */ /* 0x000fc80000000004 */
[----:B------:R-:W-:-:S04]  /*5780*/  FFMA R5, R6, R5, R7 ;  /* 0x0000000506057223 */ /* 0x000fc80000000007 */
[----:B------:R-:W-:-:S07]  /*5790*/  FMUL.FTZ R5, R5, 2.3283064365386962891e-10 ;  /* 0x2f80000005057820 */ /* 0x000fce0000410000 */
.L_x_84:
[----:B------:R-:W-:Y:S02]  /*57a0*/  IMAD.MOV.U32 R6, RZ, RZ, R5 ;  /* 0x000000ffff067224 */ /* 0x000fe400078e0005 */
[----:B------:R-:W-:Y:S02]  /*57b0*/  IMAD.MOV.U32 R4, RZ, RZ, R12 ;  /* 0x000000ffff047224 */ /* 0x000fe400078e000c */
[----:B------:R-:W-:-:S04]  /*57c0*/  IMAD.MOV.U32 R5, RZ, RZ, 0x0 ;  /* 0x00000000ff057424 */ /* 0x000fc800078e00ff */
[----:B------:R-:W-:Y:S05]  /*57d0*/  RET.REL.NODEC R4 `(_Z22flash_attention_kernelPfS_S_S_iii) ;  /* 0xffffffa804087950 */ /* 0x000fea0003c3ffff */
.L_x_85:
[----:B------:R-:W-:-:S00]  /*57e0*/  BRA `(.L_x_85) ;  /* 0xfffffffc00fc7947 */ /* 0x000fc0000383ffff */
[----:B------:R-:W-:-:S00]  /*57f0*/  NOP ;  /* 0x0000000000007918 */ /* 0x000fc00000000000 */
        /* <DEDUP_REMOVED lines=8> */
.L_x_87:


//--------------------- .nv.shared._Z22flash_attention_kernelPfS_S_S_iii --------------------------
	.section	.nv.shared._Z22flash_attention_kernelPfS_S_S_iii,"aw",@nobits
	.sectionflags	@""
	.align	4
.nv.shared._Z22flash_attention_kernelPfS_S_S_iii:
	.zero		42240


//--------------------- .nv.shared.reserved.0     --------------------------
	.section	.nv.shared.reserved.0,"aw",@nobits
	.weak		__nv_reservedSMEM_offset_0_alias
	.size		__nv_reservedSMEM_offset_0_alias, 0, 64
	.other		__nv_reservedSMEM_offset_0_alias,@"STO_CUDA_RESERVED_SHARED STV_DEFAULT"
__nv_reservedSMEM_offset_0_alias:
	.zero		0
	.zero		64


//--------------------- .nv.constant0._Z22flash_attention_kernelPfS_S_S_iii --------------------------
	.section	.nv.constant0._Z22flash_attention_kernelPfS_S_S_iii,"a",@progbits
	.sectionflags	@""
	.align	4
.nv.constant0._Z22flash_attention_kernelPfS_S_S_iii:
	.zero		940


//--------------------- SYMBOLS --------------------------

	.type		.nv.reservedSmem.offset0,@object
	.size		.nv.reservedSmem.offset0,0x4
	.type		.nv.reservedSmem.cap,@object
	.size		.nv.reservedSmem.cap,0x4
